//
// Generated by NVIDIA NVVM Compiler
//
// Compiler Build ID: CL-36424714
// Cuda compilation tools, release 13.0, V13.0.88
// Based on NVVM 20.0.0
//

.version 9.0
.target sm_100
.address_size 64

	// .globl	_Z18merge_basic_kernelPiiS_iS_
.extern .shared .align 16 .b8 shareAB[];

.visible .entry _Z18merge_basic_kernelPiiS_iS_(
	.param .u64 .ptr .align 1 _Z18merge_basic_kernelPiiS_iS__param_0,
	.param .u32 _Z18merge_basic_kernelPiiS_iS__param_1,
	.param .u64 .ptr .align 1 _Z18merge_basic_kernelPiiS_iS__param_2,
	.param .u32 _Z18merge_basic_kernelPiiS_iS__param_3,
	.param .u64 .ptr .align 1 _Z18merge_basic_kernelPiiS_iS__param_4
)
{
	.reg .pred 	%p<50>;
	.reg .b32 	%r<167>;
	.reg .b32 	%f<5>;
	.reg .b64 	%rd<88>;

	ld.param.u64 	%rd25, [_Z18merge_basic_kernelPiiS_iS__param_0];
	ld.param.u32 	%r68, [_Z18merge_basic_kernelPiiS_iS__param_1];
	ld.param.u64 	%rd26, [_Z18merge_basic_kernelPiiS_iS__param_2];
	ld.param.u32 	%r69, [_Z18merge_basic_kernelPiiS_iS__param_3];
	ld.param.u64 	%rd27, [_Z18merge_basic_kernelPiiS_iS__param_4];
	cvta.to.global.u64 	%rd1, %rd27;
	cvta.to.global.u64 	%rd2, %rd26;
	cvta.to.global.u64 	%rd3, %rd25;
	mov.u32 	%r71, %ctaid.x;
	mov.u32 	%r72, %ntid.x;
	mov.u32 	%r73, %tid.x;
	mad.lo.s32 	%r74, %r71, %r72, %r73;
	add.s32 	%r75, %r69, %r68;
	cvt.rn.f32.s32 	%f1, %r75;
	mov.u32 	%r76, %nctaid.x;
	mul.lo.s32 	%r77, %r72, %r76;
	cvt.rn.f32.u32 	%f2, %r77;
	div.rn.f32 	%f3, %f1, %f2;
	cvt.rpi.f32.f32 	%f4, %f3;
	cvt.rzi.s32.f32 	%r78, %f4;
	mul.lo.s32 	%r1, %r78, %r74;
	add.s32 	%r79, %r1, %r78;
	min.s32 	%r2, %r79, %r75;
	min.s32 	%r140, %r1, %r68;
	sub.s32 	%r141, %r1, %r140;
	setp.lt.s32 	%p3, %r1, %r68;
	sub.s32 	%r80, %r1, %r68;
	selp.b32 	%r143, 0, %r80, %p3;
	mov.b32 	%r142, 0;
$L__BB0_1:
	mov.u32 	%r9, %r140;
	mov.u32 	%r8, %r141;
	setp.lt.s32 	%p4, %r9, 1;
	setp.ge.s32 	%p5, %r8, %r69;
	or.pred  	%p6, %p4, %p5;
	@%p6 bra 	$L__BB0_4;
	add.s32 	%r81, %r9, -1;
	mul.wide.u32 	%rd28, %r81, 4;
	add.s64 	%rd29, %rd3, %rd28;
	ld.global.u32 	%r82, [%rd29];
	mul.wide.s32 	%rd30, %r8, 4;
	add.s64 	%rd31, %rd2, %rd30;
	ld.global.u32 	%r83, [%rd31];
	setp.le.s32 	%p7, %r82, %r83;
	@%p7 bra 	$L__BB0_4;
	sub.s32 	%r90, %r9, %r142;
	add.s32 	%r91, %r90, 1;
	shr.s32 	%r92, %r91, 1;
	add.s32 	%r141, %r92, %r8;
	sub.s32 	%r140, %r9, %r92;
	mov.pred 	%p48, 0;
	mov.u32 	%r143, %r8;
	bra.uni 	$L__BB0_7;
$L__BB0_4:
	setp.lt.s32 	%p9, %r8, 1;
	setp.ge.s32 	%p10, %r9, %r68;
	mov.pred 	%p48, -1;
	or.pred  	%p11, %p9, %p10;
	mov.u32 	%r140, %r9;
	mov.u32 	%r141, %r8;
	@%p11 bra 	$L__BB0_7;
	add.s32 	%r84, %r8, -1;
	mul.wide.u32 	%rd32, %r84, 4;
	add.s64 	%rd33, %rd2, %rd32;
	ld.global.u32 	%r85, [%rd33];
	mul.wide.s32 	%rd34, %r9, 4;
	add.s64 	%rd35, %rd3, %rd34;
	ld.global.u32 	%r86, [%rd35];
	setp.lt.s32 	%p13, %r85, %r86;
	mov.u32 	%r140, %r9;
	mov.u32 	%r141, %r8;
	@%p13 bra 	$L__BB0_7;
	sub.s32 	%r87, %r8, %r143;
	add.s32 	%r88, %r87, 1;
	shr.s32 	%r89, %r88, 1;
	add.s32 	%r140, %r89, %r9;
	sub.s32 	%r141, %r8, %r89;
	mov.pred 	%p48, 0;
	mov.u32 	%r142, %r9;
$L__BB0_7:
	not.pred 	%p16, %p48;
	@%p16 bra 	$L__BB0_1;
	min.s32 	%r148, %r2, %r68;
	sub.s32 	%r149, %r2, %r148;
	setp.lt.s32 	%p17, %r2, %r68;
	sub.s32 	%r94, %r2, %r68;
	selp.b32 	%r151, 0, %r94, %p17;
	mov.b32 	%r150, 0;
$L__BB0_9:
	mov.u32 	%r24, %r148;
	mov.u32 	%r23, %r149;
	setp.lt.s32 	%p18, %r24, 1;
	setp.ge.s32 	%p19, %r23, %r69;
	or.pred  	%p20, %p18, %p19;
	@%p20 bra 	$L__BB0_12;
	add.s32 	%r95, %r24, -1;
	mul.wide.u32 	%rd36, %r95, 4;
	add.s64 	%rd37, %rd3, %rd36;
	ld.global.u32 	%r96, [%rd37];
	mul.wide.s32 	%rd38, %r23, 4;
	add.s64 	%rd39, %rd2, %rd38;
	ld.global.u32 	%r97, [%rd39];
	setp.le.s32 	%p21, %r96, %r97;
	@%p21 bra 	$L__BB0_12;
	sub.s32 	%r104, %r24, %r150;
	add.s32 	%r105, %r104, 1;
	shr.s32 	%r106, %r105, 1;
	add.s32 	%r149, %r106, %r23;
	sub.s32 	%r148, %r24, %r106;
	mov.pred 	%p49, 0;
	mov.u32 	%r151, %r23;
	bra.uni 	$L__BB0_15;
$L__BB0_12:
	setp.lt.s32 	%p23, %r23, 1;
	setp.ge.s32 	%p24, %r24, %r68;
	mov.pred 	%p49, -1;
	or.pred  	%p25, %p23, %p24;
	mov.u32 	%r148, %r24;
	mov.u32 	%r149, %r23;
	@%p25 bra 	$L__BB0_15;
	add.s32 	%r98, %r23, -1;
	mul.wide.u32 	%rd40, %r98, 4;
	add.s64 	%rd41, %rd2, %rd40;
	ld.global.u32 	%r99, [%rd41];
	mul.wide.s32 	%rd42, %r24, 4;
	add.s64 	%rd43, %rd3, %rd42;
	ld.global.u32 	%r100, [%rd43];
	setp.lt.s32 	%p27, %r99, %r100;
	mov.u32 	%r148, %r24;
	mov.u32 	%r149, %r23;
	@%p27 bra 	$L__BB0_15;
	sub.s32 	%r101, %r23, %r151;
	add.s32 	%r102, %r101, 1;
	shr.s32 	%r103, %r102, 1;
	add.s32 	%r148, %r103, %r24;
	sub.s32 	%r149, %r23, %r103;
	mov.pred 	%p49, 0;
	mov.u32 	%r150, %r24;
$L__BB0_15:
	not.pred 	%p30, %p49;
	@%p30 bra 	$L__BB0_9;
	sub.s32 	%r33, %r1, %r140;
	sub.s32 	%r34, %r148, %r140;
	add.s32 	%r108, %r33, %r148;
	sub.s32 	%r35, %r2, %r108;
	min.s32 	%r109, %r34, %r35;
	setp.lt.s32 	%p31, %r109, 1;
	mov.b32 	%r155, 0;
	mov.u32 	%r156, %r155;
	mov.u32 	%r157, %r155;
	@%p31 bra 	$L__BB0_19;
	mul.wide.s32 	%rd44, %r1, 4;
	add.s64 	%rd4, %rd1, %rd44;
	mul.wide.s32 	%rd45, %r33, 4;
	add.s64 	%rd5, %rd2, %rd45;
	mul.wide.s32 	%rd46, %r140, 4;
	add.s64 	%rd6, %rd3, %rd46;
	mov.b32 	%r157, 0;
	mov.u32 	%r156, %r157;
	mov.u32 	%r155, %r157;
$L__BB0_18:
	mul.wide.u32 	%rd47, %r155, 4;
	add.s64 	%rd48, %rd6, %rd47;
	ld.global.u32 	%r111, [%rd48];
	mul.wide.u32 	%rd49, %r156, 4;
	add.s64 	%rd50, %rd5, %rd49;
	ld.global.u32 	%r113, [%rd50];
	setp.ge.s32 	%p32, %r111, %r113;
	setp.lt.s32 	%p33, %r111, %r113;
	selp.u32 	%r115, 1, 0, %p33;
	add.s32 	%r155, %r155, %r115;
	selp.u32 	%r116, 1, 0, %p32;
	add.s32 	%r156, %r156, %r116;
	min.s32 	%r117, %r111, %r113;
	mul.wide.u32 	%rd51, %r157, 4;
	add.s64 	%rd52, %rd4, %rd51;
	st.global.u32 	[%rd52], %r117;
	add.s32 	%r157, %r157, 1;
	setp.lt.s32 	%p34, %r155, %r34;
	setp.lt.s32 	%p35, %r156, %r35;
	and.pred  	%p36, %p34, %p35;
	@%p36 bra 	$L__BB0_18;
$L__BB0_19:
	setp.eq.s32 	%p37, %r155, %r34;
	@%p37 bra 	$L__BB0_27;
	setp.ge.s32 	%p38, %r155, %r34;
	@%p38 bra 	$L__BB0_34;
	add.s32 	%r45, %r155, %r140;
	sub.s32 	%r118, %r148, %r45;
	and.b32  	%r46, %r118, 3;
	setp.eq.s32 	%p39, %r46, 0;
	@%p39 bra 	$L__BB0_24;
	mul.wide.s32 	%rd53, %r1, 4;
	mul.wide.u32 	%rd54, %r157, 4;
	add.s64 	%rd55, %rd53, %rd54;
	add.s64 	%rd84, %rd1, %rd55;
	mul.wide.u32 	%rd56, %r155, 4;
	add.s64 	%rd57, %rd3, %rd56;
	mul.wide.s32 	%rd58, %r140, 4;
	add.s64 	%rd83, %rd57, %rd58;
	neg.s32 	%r158, %r46;
	add.s32 	%r157, %r157, %r46;
	add.s32 	%r155, %r155, %r46;
$L__BB0_23:
	.pragma "nounroll";
	ld.global.u32 	%r119, [%rd83];
	st.global.u32 	[%rd84], %r119;
	add.s64 	%rd84, %rd84, 4;
	add.s64 	%rd83, %rd83, 4;
	add.s32 	%r158, %r158, 1;
	setp.ne.s32 	%p40, %r158, 0;
	@%p40 bra 	$L__BB0_23;
$L__BB0_24:
	sub.s32 	%r120, %r45, %r148;
	setp.gt.u32 	%p41, %r120, -4;
	@%p41 bra 	$L__BB0_34;
	mul.wide.s32 	%rd59, %r140, 4;
	add.s64 	%rd60, %rd3, %rd59;
	add.s64 	%rd13, %rd60, 8;
	mul.wide.s32 	%rd61, %r1, 4;
	mul.wide.u32 	%rd62, %r157, 4;
	add.s64 	%rd63, %rd61, %rd62;
	add.s64 	%rd64, %rd63, %rd1;
	add.s64 	%rd87, %rd64, 8;
$L__BB0_26:
	mul.wide.s32 	%rd65, %r155, 4;
	add.s64 	%rd66, %rd13, %rd65;
	ld.global.u32 	%r121, [%rd66+-8];
	st.global.u32 	[%rd87+-8], %r121;
	ld.global.u32 	%r122, [%rd66+-4];
	st.global.u32 	[%rd87+-4], %r122;
	ld.global.u32 	%r123, [%rd66];
	st.global.u32 	[%rd87], %r123;
	add.s32 	%r155, %r155, 4;
	ld.global.u32 	%r124, [%rd66+4];
	st.global.u32 	[%rd87+4], %r124;
	add.s64 	%rd87, %rd87, 16;
	setp.lt.s32 	%p42, %r155, %r34;
	@%p42 bra 	$L__BB0_26;
	bra.uni 	$L__BB0_34;
$L__BB0_27:
	setp.ge.s32 	%p43, %r156, %r35;
	@%p43 bra 	$L__BB0_34;
	add.s32 	%r125, %r1, %r156;
	add.s32 	%r54, %r2, %r140;
	add.s32 	%r126, %r125, %r148;
	sub.s32 	%r127, %r54, %r126;
	and.b32  	%r55, %r127, 3;
	setp.eq.s32 	%p44, %r55, 0;
	mov.u32 	%r164, %r156;
	@%p44 bra 	$L__BB0_31;
	mul.wide.s32 	%rd67, %r1, 4;
	mul.wide.u32 	%rd68, %r157, 4;
	add.s64 	%rd69, %rd67, %rd68;
	add.s64 	%rd85, %rd1, %rd69;
	add.s64 	%rd70, %rd2, %rd67;
	mul.wide.s32 	%rd71, %r140, 4;
	sub.s64 	%rd16, %rd70, %rd71;
	neg.s32 	%r161, %r55;
	add.s32 	%r157, %r157, %r55;
	mov.u32 	%r164, %r156;
$L__BB0_30:
	.pragma "nounroll";
	mul.wide.s32 	%rd72, %r164, 4;
	add.s64 	%rd73, %rd16, %rd72;
	add.s32 	%r164, %r164, 1;
	ld.global.u32 	%r128, [%rd73];
	st.global.u32 	[%rd85], %r128;
	add.s64 	%rd85, %rd85, 4;
	add.s32 	%r161, %r161, 1;
	setp.ne.s32 	%p45, %r161, 0;
	@%p45 bra 	$L__BB0_30;
$L__BB0_31:
	sub.s32 	%r129, %r1, %r54;
	add.s32 	%r130, %r156, %r148;
	add.s32 	%r131, %r129, %r130;
	setp.gt.u32 	%p46, %r131, -4;
	@%p46 bra 	$L__BB0_34;
	mul.wide.s32 	%rd74, %r1, 4;
	add.s64 	%rd75, %rd74, %rd2;
	mul.wide.s32 	%rd76, %r140, 4;
	sub.s64 	%rd77, %rd75, %rd76;
	add.s64 	%rd19, %rd77, 8;
	mul.wide.u32 	%rd78, %r157, 4;
	add.s64 	%rd79, %rd74, %rd78;
	add.s64 	%rd80, %rd79, %rd1;
	add.s64 	%rd86, %rd80, 8;
$L__BB0_33:
	mul.wide.s32 	%rd81, %r164, 4;
	add.s64 	%rd82, %rd19, %rd81;
	ld.global.u32 	%r132, [%rd82+-8];
	st.global.u32 	[%rd86+-8], %r132;
	ld.global.u32 	%r133, [%rd82+-4];
	st.global.u32 	[%rd86+-4], %r133;
	ld.global.u32 	%r134, [%rd82];
	st.global.u32 	[%rd86], %r134;
	add.s32 	%r164, %r164, 4;
	ld.global.u32 	%r135, [%rd82+4];
	st.global.u32 	[%rd86+4], %r135;
	add.s64 	%rd86, %rd86, 16;
	setp.lt.s32 	%p47, %r164, %r35;
	@%p47 bra 	$L__BB0_33;
$L__BB0_34:
	ret;

}
	// .globl	_Z18merge_tiled_kernelPiiS_iS_i
.visible .entry _Z18merge_tiled_kernelPiiS_iS_i(
	.param .u64 .ptr .align 1 _Z18merge_tiled_kernelPiiS_iS_i_param_0,
	.param .u32 _Z18merge_tiled_kernelPiiS_iS_i_param_1,
	.param .u64 .ptr .align 1 _Z18merge_tiled_kernelPiiS_iS_i_param_2,
	.param .u32 _Z18merge_tiled_kernelPiiS_iS_i_param_3,
	.param .u64 .ptr .align 1 _Z18merge_tiled_kernelPiiS_iS_i_param_4,
	.param .u32 _Z18merge_tiled_kernelPiiS_iS_i_param_5
)
{
	.reg .pred 	%p<88>;
	.reg .b32 	%r<334>;
	.reg .b32 	%f<8>;
	.reg .b64 	%rd<64>;

	ld.param.u64 	%rd18, [_Z18merge_tiled_kernelPiiS_iS_i_param_0];
	ld.param.u32 	%r133, [_Z18merge_tiled_kernelPiiS_iS_i_param_1];
	ld.param.u64 	%rd19, [_Z18merge_tiled_kernelPiiS_iS_i_param_2];
	ld.param.u32 	%r134, [_Z18merge_tiled_kernelPiiS_iS_i_param_3];
	ld.param.u64 	%rd20, [_Z18merge_tiled_kernelPiiS_iS_i_param_4];
	ld.param.u32 	%r135, [_Z18merge_tiled_kernelPiiS_iS_i_param_5];
	cvta.to.global.u64 	%rd1, %rd20;
	cvta.to.global.u64 	%rd2, %rd19;
	cvta.to.global.u64 	%rd3, %rd18;
	mov.u32 	%r136, %ctaid.x;
	add.s32 	%r137, %r134, %r133;
	cvt.rn.f32.s32 	%f1, %r137;
	mov.u32 	%r138, %nctaid.x;
	cvt.rn.f32.u32 	%f2, %r138;
	div.rn.f32 	%f3, %f1, %f2;
	cvt.rpi.f32.f32 	%f4, %f3;
	cvt.rzi.s32.f32 	%r139, %f4;
	mul.lo.s32 	%r1, %r139, %r136;
	add.s32 	%r140, %r136, 1;
	cvt.rn.f32.u32 	%f5, %r140;
	mul.f32 	%f6, %f4, %f5;
	cvt.rzi.s32.f32 	%r141, %f6;
	min.s32 	%r2, %r141, %r137;
	mov.u32 	%r3, %tid.x;
	setp.ne.s32 	%p5, %r3, 0;
	@%p5 bra 	$L__BB1_18;
	min.s32 	%r286, %r1, %r133;
	sub.s32 	%r287, %r1, %r286;
	setp.lt.s32 	%p6, %r1, %r133;
	sub.s32 	%r143, %r1, %r133;
	selp.b32 	%r289, 0, %r143, %p6;
	mov.b32 	%r288, 0;
$L__BB1_2:
	mov.u32 	%r10, %r286;
	mov.u32 	%r9, %r287;
	setp.lt.s32 	%p7, %r10, 1;
	setp.ge.s32 	%p8, %r9, %r134;
	or.pred  	%p9, %p7, %p8;
	@%p9 bra 	$L__BB1_5;
	add.s32 	%r144, %r10, -1;
	mul.wide.u32 	%rd21, %r144, 4;
	add.s64 	%rd22, %rd3, %rd21;
	ld.global.u32 	%r145, [%rd22];
	mul.wide.s32 	%rd23, %r9, 4;
	add.s64 	%rd24, %rd2, %rd23;
	ld.global.u32 	%r146, [%rd24];
	setp.le.s32 	%p10, %r145, %r146;
	@%p10 bra 	$L__BB1_5;
	sub.s32 	%r153, %r10, %r288;
	add.s32 	%r154, %r153, 1;
	shr.s32 	%r155, %r154, 1;
	add.s32 	%r287, %r155, %r9;
	sub.s32 	%r286, %r10, %r155;
	mov.pred 	%p84, 0;
	mov.u32 	%r289, %r9;
	bra.uni 	$L__BB1_8;
$L__BB1_5:
	setp.lt.s32 	%p12, %r9, 1;
	setp.ge.s32 	%p13, %r10, %r133;
	mov.pred 	%p84, -1;
	or.pred  	%p14, %p12, %p13;
	mov.u32 	%r286, %r10;
	mov.u32 	%r287, %r9;
	@%p14 bra 	$L__BB1_8;
	add.s32 	%r147, %r9, -1;
	mul.wide.u32 	%rd25, %r147, 4;
	add.s64 	%rd26, %rd2, %rd25;
	ld.global.u32 	%r148, [%rd26];
	mul.wide.s32 	%rd27, %r10, 4;
	add.s64 	%rd28, %rd3, %rd27;
	ld.global.u32 	%r149, [%rd28];
	setp.lt.s32 	%p16, %r148, %r149;
	mov.u32 	%r286, %r10;
	mov.u32 	%r287, %r9;
	@%p16 bra 	$L__BB1_8;
	sub.s32 	%r150, %r9, %r289;
	add.s32 	%r151, %r150, 1;
	shr.s32 	%r152, %r151, 1;
	add.s32 	%r286, %r152, %r10;
	sub.s32 	%r287, %r9, %r152;
	mov.pred 	%p84, 0;
	mov.u32 	%r288, %r10;
$L__BB1_8:
	not.pred 	%p19, %p84;
	@%p19 bra 	$L__BB1_2;
	st.shared.u32 	[shareAB], %r286;
	min.s32 	%r294, %r2, %r133;
	sub.s32 	%r295, %r2, %r294;
	setp.lt.s32 	%p20, %r2, %r133;
	sub.s32 	%r157, %r2, %r133;
	selp.b32 	%r297, 0, %r157, %p20;
	mov.b32 	%r296, 0;
$L__BB1_10:
	mov.u32 	%r25, %r294;
	mov.u32 	%r24, %r295;
	setp.lt.s32 	%p21, %r25, 1;
	setp.ge.s32 	%p22, %r24, %r134;
	or.pred  	%p23, %p21, %p22;
	@%p23 bra 	$L__BB1_13;
	add.s32 	%r158, %r25, -1;
	mul.wide.u32 	%rd29, %r158, 4;
	add.s64 	%rd30, %rd3, %rd29;
	ld.global.u32 	%r159, [%rd30];
	mul.wide.s32 	%rd31, %r24, 4;
	add.s64 	%rd32, %rd2, %rd31;
	ld.global.u32 	%r160, [%rd32];
	setp.le.s32 	%p24, %r159, %r160;
	@%p24 bra 	$L__BB1_13;
	sub.s32 	%r167, %r25, %r296;
	add.s32 	%r168, %r167, 1;
	shr.s32 	%r169, %r168, 1;
	add.s32 	%r295, %r169, %r24;
	sub.s32 	%r294, %r25, %r169;
	mov.pred 	%p85, 0;
	mov.u32 	%r297, %r24;
	bra.uni 	$L__BB1_16;
$L__BB1_13:
	setp.lt.s32 	%p26, %r24, 1;
	setp.ge.s32 	%p27, %r25, %r133;
	mov.pred 	%p85, -1;
	or.pred  	%p28, %p26, %p27;
	mov.u32 	%r294, %r25;
	mov.u32 	%r295, %r24;
	@%p28 bra 	$L__BB1_16;
	add.s32 	%r161, %r24, -1;
	mul.wide.u32 	%rd33, %r161, 4;
	add.s64 	%rd34, %rd2, %rd33;
	ld.global.u32 	%r162, [%rd34];
	mul.wide.s32 	%rd35, %r25, 4;
	add.s64 	%rd36, %rd3, %rd35;
	ld.global.u32 	%r163, [%rd36];
	setp.lt.s32 	%p30, %r162, %r163;
	mov.u32 	%r294, %r25;
	mov.u32 	%r295, %r24;
	@%p30 bra 	$L__BB1_16;
	sub.s32 	%r164, %r24, %r297;
	add.s32 	%r165, %r164, 1;
	shr.s32 	%r166, %r165, 1;
	add.s32 	%r294, %r166, %r25;
	sub.s32 	%r295, %r24, %r166;
	mov.pred 	%p85, 0;
	mov.u32 	%r296, %r25;
$L__BB1_16:
	not.pred 	%p33, %p85;
	@%p33 bra 	$L__BB1_10;
	st.shared.u32 	[shareAB+4], %r294;
$L__BB1_18:
	shl.b32 	%r170, %r135, 2;
	mov.u32 	%r171, shareAB;
	add.s32 	%r34, %r171, %r170;
	bar.sync 	0;
	ld.shared.v2.u32 	{%r35, %r172}, [shareAB];
	sub.s32 	%r36, %r1, %r35;
	bar.sync 	0;
	sub.s32 	%r37, %r2, %r1;
	sub.s32 	%r38, %r172, %r35;
	add.s32 	%r173, %r36, %r172;
	sub.s32 	%r39, %r2, %r173;
	div.s32 	%r174, %r37, %r135;
	cvt.rn.f32.s32 	%f7, %r174;
	cvt.rzi.s32.f32 	%r175, %f7;
	setp.lt.s32 	%p34, %r175, 1;
	@%p34 bra 	$L__BB1_28;
	mov.u32 	%r40, %ntid.x;
$L__BB1_20:
	mov.b32 	%r298, 0;
$L__BB1_21:
	add.s32 	%r42, %r298, %r3;
	setp.ge.u32 	%p80, %r42, %r38;
	@%p80 bra 	$L__BB1_23;
	add.s32 	%r272, %r42, %r35;
	mul.wide.u32 	%rd56, %r272, 4;
	add.s64 	%rd57, %rd3, %rd56;
	ld.global.u32 	%r273, [%rd57];
	shl.b32 	%r274, %r42, 2;
	add.s32 	%r276, %r171, %r274;
	st.shared.u32 	[%r276], %r273;
$L__BB1_23:
	add.s32 	%r298, %r298, %r40;
	setp.lt.s32 	%p81, %r298, %r135;
	@%p81 bra 	$L__BB1_21;
	mov.b32 	%r299, 0;
$L__BB1_25:
	add.s32 	%r45, %r299, %r3;
	setp.ge.u32 	%p82, %r45, %r39;
	@%p82 bra 	$L__BB1_27;
	add.s32 	%r278, %r45, %r36;
	mul.wide.u32 	%rd58, %r278, 4;
	add.s64 	%rd59, %rd2, %rd58;
	ld.global.u32 	%r279, [%rd59];
	shl.b32 	%r280, %r45, 2;
	add.s32 	%r281, %r34, %r280;
	st.shared.u32 	[%r281], %r279;
$L__BB1_27:
	add.s32 	%r299, %r299, %r40;
	setp.lt.s32 	%p83, %r299, %r135;
	@%p83 bra 	$L__BB1_25;
	bra.uni 	$L__BB1_20;
$L__BB1_28:
	bar.sync 	0;
	mov.u32 	%r177, %ntid.x;
	div.u32 	%r178, %r135, %r177;
	mul.lo.s32 	%r179, %r178, %r3;
	add.s32 	%r47, %r179, %r178;
	min.s32 	%r48, %r179, %r37;
	min.s32 	%r49, %r135, %r38;
	min.s32 	%r50, %r135, %r39;
	min.s32 	%r304, %r48, %r49;
	sub.s32 	%r305, %r48, %r304;
	setp.lt.s32 	%p35, %r48, %r49;
	sub.s32 	%r180, %r48, %r49;
	selp.b32 	%r307, 0, %r180, %p35;
	mov.b32 	%r306, 0;
$L__BB1_29:
	mov.u32 	%r57, %r304;
	mov.u32 	%r56, %r305;
	setp.lt.s32 	%p36, %r57, 1;
	setp.ge.s32 	%p37, %r56, %r50;
	shl.b32 	%r181, %r57, 2;
	add.s32 	%r58, %r171, %r181;
	shl.b32 	%r183, %r56, 2;
	add.s32 	%r59, %r34, %r183;
	or.pred  	%p38, %p36, %p37;
	@%p38 bra 	$L__BB1_32;
	ld.shared.u32 	%r184, [%r58+-4];
	ld.shared.u32 	%r185, [%r59];
	setp.le.s32 	%p39, %r184, %r185;
	@%p39 bra 	$L__BB1_32;
	sub.s32 	%r191, %r57, %r306;
	add.s32 	%r192, %r191, 1;
	shr.s32 	%r193, %r192, 1;
	add.s32 	%r305, %r193, %r56;
	sub.s32 	%r304, %r57, %r193;
	mov.pred 	%p86, 0;
	mov.u32 	%r307, %r56;
	bra.uni 	$L__BB1_35;
$L__BB1_32:
	setp.lt.s32 	%p41, %r56, 1;
	setp.ge.s32 	%p42, %r57, %r49;
	mov.pred 	%p86, -1;
	or.pred  	%p43, %p41, %p42;
	mov.u32 	%r304, %r57;
	mov.u32 	%r305, %r56;
	@%p43 bra 	$L__BB1_35;
	ld.shared.u32 	%r186, [%r59+-4];
	ld.shared.u32 	%r187, [%r58];
	setp.lt.s32 	%p45, %r186, %r187;
	mov.u32 	%r304, %r57;
	mov.u32 	%r305, %r56;
	@%p45 bra 	$L__BB1_35;
	sub.s32 	%r188, %r56, %r307;
	add.s32 	%r189, %r188, 1;
	shr.s32 	%r190, %r189, 1;
	add.s32 	%r304, %r190, %r57;
	sub.s32 	%r305, %r56, %r190;
	mov.pred 	%p86, 0;
	mov.u32 	%r306, %r57;
$L__BB1_35:
	not.pred 	%p48, %p86;
	@%p48 bra 	$L__BB1_29;
	min.s32 	%r312, %r47, %r49;
	sub.s32 	%r313, %r47, %r312;
	setp.lt.s32 	%p49, %r47, %r49;
	sub.s32 	%r195, %r47, %r49;
	selp.b32 	%r315, 0, %r195, %p49;
	mov.b32 	%r314, 0;
$L__BB1_37:
	mov.u32 	%r74, %r312;
	mov.u32 	%r73, %r313;
	setp.lt.s32 	%p50, %r74, 1;
	setp.ge.s32 	%p51, %r73, %r50;
	shl.b32 	%r196, %r74, 2;
	add.s32 	%r75, %r171, %r196;
	shl.b32 	%r198, %r73, 2;
	add.s32 	%r76, %r34, %r198;
	or.pred  	%p52, %p50, %p51;
	@%p52 bra 	$L__BB1_40;
	ld.shared.u32 	%r199, [%r75+-4];
	ld.shared.u32 	%r200, [%r76];
	setp.le.s32 	%p53, %r199, %r200;
	@%p53 bra 	$L__BB1_40;
	sub.s32 	%r206, %r74, %r314;
	add.s32 	%r207, %r206, 1;
	shr.s32 	%r208, %r207, 1;
	add.s32 	%r313, %r208, %r73;
	sub.s32 	%r312, %r74, %r208;
	mov.pred 	%p87, 0;
	mov.u32 	%r315, %r73;
	bra.uni 	$L__BB1_43;
$L__BB1_40:
	setp.lt.s32 	%p55, %r73, 1;
	setp.ge.s32 	%p56, %r74, %r49;
	mov.pred 	%p87, -1;
	or.pred  	%p57, %p55, %p56;
	mov.u32 	%r312, %r74;
	mov.u32 	%r313, %r73;
	@%p57 bra 	$L__BB1_43;
	ld.shared.u32 	%r201, [%r76+-4];
	ld.shared.u32 	%r202, [%r75];
	setp.lt.s32 	%p59, %r201, %r202;
	mov.u32 	%r312, %r74;
	mov.u32 	%r313, %r73;
	@%p59 bra 	$L__BB1_43;
	sub.s32 	%r203, %r73, %r315;
	add.s32 	%r204, %r203, 1;
	shr.s32 	%r205, %r204, 1;
	add.s32 	%r312, %r205, %r74;
	sub.s32 	%r313, %r73, %r205;
	mov.pred 	%p87, 0;
	mov.u32 	%r314, %r74;
$L__BB1_43:
	not.pred 	%p62, %p87;
	@%p62 bra 	$L__BB1_37;
	sub.s32 	%r85, %r48, %r304;
	cvt.s64.s32 	%rd37, %r1;
	cvt.s64.s32 	%rd38, %r48;
	add.s64 	%rd4, %rd38, %rd37;
	sub.s32 	%r86, %r312, %r304;
	add.s32 	%r210, %r85, %r312;
	sub.s32 	%r87, %r47, %r210;
	min.s32 	%r211, %r86, %r87;
	setp.lt.s32 	%p63, %r211, 1;
	mov.b32 	%r319, 0;
	mov.u32 	%r320, %r319;
	mov.u32 	%r321, %r319;
	@%p63 bra 	$L__BB1_47;
	shl.b64 	%rd39, %rd4, 2;
	add.s64 	%rd5, %rd1, %rd39;
	shl.b32 	%r213, %r85, 2;
	add.s32 	%r88, %r34, %r213;
	shl.b32 	%r214, %r304, 2;
	add.s32 	%r89, %r171, %r214;
	mov.b32 	%r321, 0;
	mov.u32 	%r320, %r321;
	mov.u32 	%r319, %r321;
$L__BB1_46:
	shl.b32 	%r216, %r319, 2;
	add.s32 	%r217, %r89, %r216;
	ld.shared.u32 	%r218, [%r217];
	shl.b32 	%r220, %r320, 2;
	add.s32 	%r221, %r88, %r220;
	ld.shared.u32 	%r222, [%r221];
	setp.ge.s32 	%p64, %r218, %r222;
	setp.lt.s32 	%p65, %r218, %r222;
	selp.u32 	%r224, 1, 0, %p65;
	add.s32 	%r319, %r319, %r224;
	selp.u32 	%r225, 1, 0, %p64;
	add.s32 	%r320, %r320, %r225;
	min.s32 	%r226, %r218, %r222;
	mul.wide.u32 	%rd40, %r321, 4;
	add.s64 	%rd41, %rd5, %rd40;
	st.global.u32 	[%rd41], %r226;
	add.s32 	%r321, %r321, 1;
	setp.lt.s32 	%p66, %r319, %r86;
	setp.lt.s32 	%p67, %r320, %r87;
	and.pred  	%p68, %p66, %p67;
	@%p68 bra 	$L__BB1_46;
$L__BB1_47:
	setp.eq.s32 	%p69, %r319, %r86;
	@%p69 bra 	$L__BB1_55;
	setp.ge.s32 	%p70, %r319, %r86;
	@%p70 bra 	$L__BB1_62;
	add.s32 	%r99, %r319, %r304;
	sub.s32 	%r227, %r312, %r99;
	and.b32  	%r100, %r227, 3;
	setp.eq.s32 	%p71, %r100, 0;
	@%p71 bra 	$L__BB1_52;
	shl.b64 	%rd42, %rd4, 2;
	mul.wide.u32 	%rd43, %r321, 4;
	add.s64 	%rd44, %rd42, %rd43;
	add.s64 	%rd60, %rd1, %rd44;
	shl.b32 	%r228, %r319, 2;
	add.s32 	%r230, %r171, %r228;
	shl.b32 	%r231, %r304, 2;
	add.s32 	%r323, %r230, %r231;
	neg.s32 	%r322, %r100;
	add.s32 	%r321, %r321, %r100;
	add.s32 	%r319, %r319, %r100;
$L__BB1_51:
	.pragma "nounroll";
	ld.shared.u32 	%r232, [%r323];
	st.global.u32 	[%rd60], %r232;
	add.s64 	%rd60, %rd60, 4;
	add.s32 	%r323, %r323, 4;
	add.s32 	%r322, %r322, 1;
	setp.ne.s32 	%p72, %r322, 0;
	@%p72 bra 	$L__BB1_51;
$L__BB1_52:
	sub.s32 	%r233, %r99, %r312;
	setp.gt.u32 	%p73, %r233, -4;
	@%p73 bra 	$L__BB1_62;
	shl.b32 	%r234, %r319, 2;
	add.s32 	%r236, %r234, %r171;
	shl.b32 	%r237, %r304, 2;
	add.s32 	%r238, %r236, %r237;
	add.s32 	%r332, %r238, 8;
	shl.b64 	%rd45, %rd4, 2;
	mul.wide.u32 	%rd46, %r321, 4;
	add.s64 	%rd47, %rd45, %rd46;
	add.s64 	%rd48, %rd47, %rd1;
	add.s64 	%rd63, %rd48, 8;
$L__BB1_54:
	ld.shared.u32 	%r239, [%r332+-8];
	st.global.u32 	[%rd63+-8], %r239;
	ld.shared.u32 	%r240, [%r332+-4];
	st.global.u32 	[%rd63+-4], %r240;
	ld.shared.u32 	%r241, [%r332];
	st.global.u32 	[%rd63], %r241;
	add.s32 	%r319, %r319, 4;
	ld.shared.u32 	%r242, [%r332+4];
	st.global.u32 	[%rd63+4], %r242;
	add.s32 	%r332, %r332, 16;
	add.s64 	%rd63, %rd63, 16;
	setp.lt.s32 	%p74, %r319, %r86;
	@%p74 bra 	$L__BB1_54;
	bra.uni 	$L__BB1_62;
$L__BB1_55:
	setp.ge.s32 	%p75, %r320, %r87;
	@%p75 bra 	$L__BB1_62;
	add.s32 	%r243, %r320, %r48;
	add.s32 	%r112, %r47, %r304;
	add.s32 	%r244, %r243, %r312;
	sub.s32 	%r245, %r112, %r244;
	and.b32  	%r113, %r245, 3;
	setp.eq.s32 	%p76, %r113, 0;
	mov.u32 	%r331, %r320;
	@%p76 bra 	$L__BB1_59;
	shl.b64 	%rd49, %rd4, 2;
	mul.wide.u32 	%rd50, %r321, 4;
	add.s64 	%rd51, %rd49, %rd50;
	add.s64 	%rd61, %rd1, %rd51;
	shl.b32 	%r246, %r320, 2;
	add.s32 	%r248, %r246, %r170;
	shl.b32 	%r249, %r48, 2;
	add.s32 	%r250, %r248, %r249;
	add.s32 	%r252, %r171, %r250;
	shl.b32 	%r253, %r304, 2;
	sub.s32 	%r327, %r252, %r253;
	neg.s32 	%r326, %r113;
	add.s32 	%r321, %r321, %r113;
	add.s32 	%r331, %r320, %r113;
$L__BB1_58:
	.pragma "nounroll";
	ld.shared.u32 	%r254, [%r327];
	st.global.u32 	[%rd61], %r254;
	add.s64 	%rd61, %rd61, 4;
	add.s32 	%r327, %r327, 4;
	add.s32 	%r326, %r326, 1;
	setp.ne.s32 	%p77, %r326, 0;
	@%p77 bra 	$L__BB1_58;
$L__BB1_59:
	sub.s32 	%r255, %r320, %r112;
	add.s32 	%r256, %r48, %r312;
	add.s32 	%r257, %r255, %r256;
	setp.gt.u32 	%p78, %r257, -4;
	@%p78 bra 	$L__BB1_62;
	shl.b32 	%r258, %r331, 2;
	add.s32 	%r260, %r258, %r170;
	shl.b32 	%r261, %r48, 2;
	add.s32 	%r262, %r260, %r261;
	add.s32 	%r264, %r262, %r171;
	shl.b32 	%r265, %r304, 2;
	sub.s32 	%r266, %r264, %r265;
	add.s32 	%r330, %r266, 8;
	shl.b64 	%rd52, %rd4, 2;
	mul.wide.u32 	%rd53, %r321, 4;
	add.s64 	%rd54, %rd52, %rd53;
	add.s64 	%rd55, %rd54, %rd1;
	add.s64 	%rd62, %rd55, 8;
$L__BB1_61:
	ld.shared.u32 	%r267, [%r330+-8];
	st.global.u32 	[%rd62+-8], %r267;
	ld.shared.u32 	%r268, [%r330+-4];
	st.global.u32 	[%rd62+-4], %r268;
	ld.shared.u32 	%r269, [%r330];
	st.global.u32 	[%rd62], %r269;
	add.s32 	%r331, %r331, 4;
	ld.shared.u32 	%r270, [%r330+4];
	st.global.u32 	[%rd62+4], %r270;
	add.s32 	%r330, %r330, 16;
	add.s64 	%rd62, %rd62, 16;
	setp.lt.s32 	%p79, %r331, %r87;
	@%p79 bra 	$L__BB1_61;
$L__BB1_62:
	bar.sync 	0;
	ret;

}


// ===== COMPILED SASS (sm_100) =====

	.target	sm_100

	.elftype	@"ET_EXEC"


//--------------------- .note.nv.tkinfo           --------------------------
	.section	.note.nv.tkinfo,"",@"SHT_NOTE"
	.sectionflags	@"SHF_NOTE_NV_TKINFO"
	.tkinfo
        /*0018*/ 	.word	0x00000002
        /*0030*/ 	.string	""
        /*0030*/ 	.string	"ptxas"
        /*0030*/ 	.string	"Cuda compilation tools, release 13.0, V13.0.88"
        /*0030*/ 	.string	"Build cuda_13.0.r13.0/compiler.36424714_0"
        /*0030*/ 	.string	"-arch sm_100 -m 64 "



//--------------------- .note.nv.cuinfo           --------------------------
	.section	.note.nv.cuinfo,"",@"SHT_NOTE"
	.sectionflags	@"SHF_NOTE_NV_CUINFO"
        /*0018*/ 	.short	0x0002
        /*001a*/ 	.short	0x0064
        /*001c*/ 	.short	0x0082
	.zero		2


//--------------------- .nv.info                  --------------------------
	.section	.nv.info,"",@"SHT_CUDA_INFO"
	.align	4


	//----- nvinfo : EIATTR_REGCOUNT
	.align		4
        /*0000*/ 	.byte	0x04, 0x2f
        /*0002*/ 	.short	(.L_1 - .L_0)
	.align		4
.L_0:
        /*0004*/ 	.word	index@(_Z18merge_basic_kernelPiiS_iS_)
        /*0008*/ 	.word	0x0000001e


	//----- nvinfo : EIATTR_FRAME_SIZE
	.align		4
.L_1:
        /*000c*/ 	.byte	0x04, 0x11
        /*000e*/ 	.short	(.L_3 - .L_2)
	.align		4
.L_2:
        /*0010*/ 	.word	index@($__internal_1_$__cuda_sm3x_div_rn_noftz_f32_slowpath)
        /*0014*/ 	.word	0x00000000


	//----- nvinfo : EIATTR_FRAME_SIZE
	.align		4
.L_3:
        /*0018*/ 	.byte	0x04, 0x11
        /*001a*/ 	.short	(.L_5 - .L_4)
	.align		4
.L_4:
        /*001c*/ 	.word	index@(_Z18merge_basic_kernelPiiS_iS_)
        /*0020*/ 	.word	0x00000000


	//----- nvinfo : EIATTR_REGCOUNT
	.align		4
.L_5:
        /*0024*/ 	.byte	0x04, 0x2f
        /*0026*/ 	.short	(.L_7 - .L_6)
	.align		4
.L_6:
        /*0028*/ 	.word	index@(_Z18merge_tiled_kernelPiiS_iS_i)
        /*002c*/ 	.word	0x00000020


	//----- nvinfo : EIATTR_FRAME_SIZE
	.align		4
.L_7:
        /*0030*/ 	.byte	0x04, 0x11
        /*0032*/ 	.short	(.L_9 - .L_8)
	.align		4
.L_8:
        /*0034*/ 	.word	index@($__internal_0_$__cuda_sm3x_div_rn_noftz_f32_slowpath)
        /*0038*/ 	.word	0x00000000


	//----- nvinfo : EIATTR_FRAME_SIZE
	.align		4
.L_9:
        /*003c*/ 	.byte	0x04, 0x11
        /*003e*/ 	.short	(.L_11 - .L_10)
	.align		4
.L_10:
        /*0040*/ 	.word	index@(_Z18merge_tiled_kernelPiiS_iS_i)
        /*0044*/ 	.word	0x00000000


	//----- nvinfo : EIATTR_MIN_STACK_SIZE
	.align		4
.L_11:
        /*0048*/ 	.byte	0x04, 0x12
        /*004a*/ 	.short	(.L_13 - .L_12)
	.align		4
.L_12:
        /*004c*/ 	.word	index@(_Z18merge_tiled_kernelPiiS_iS_i)
        /*0050*/ 	.word	0x00000000


	//----- nvinfo : EIATTR_MIN_STACK_SIZE
	.align		4
.L_13:
        /*0054*/ 	.byte	0x04, 0x12
        /*0056*/ 	.short	(.L_15 - .L_14)
	.align		4
.L_14:
        /*0058*/ 	.word	index@(_Z18merge_basic_kernelPiiS_iS_)
        /*005c*/ 	.word	0x00000000
.L_15:


//--------------------- .nv.compat                --------------------------
	.section	.nv.compat,"",@"SHT_CUDA_COMPAT_INFO"
	.align	4
        /*0000*/ 	.byte	0x02, 0x09, 0x00, 0x00, 0x02, 0x02, 0x01, 0x00, 0x02, 0x05, 0x05, 0x00, 0x03, 0x07, 0x01, 0x01
        /*0010*/ 	.byte	0x02, 0x03, 0x00, 0x00, 0x02, 0x06, 0x01, 0x00, 0x04, 0x0b, 0x08, 0x00, 0x01, 0x00, 0x00, 0x00
        /*0020*/ 	.byte	0x00, 0x00, 0x00, 0x00


//--------------------- .nv.info._Z18merge_tiled_kernelPiiS_iS_i --------------------------
	.section	.nv.info._Z18merge_tiled_kernelPiiS_iS_i,"",@"SHT_CUDA_INFO"
	.sectionflags	@""
	.align	4


	//----- nvinfo : EIATTR_CUDA_API_VERSION
	.align		4
        /*0000*/ 	.byte	0x04, 0x37
        /*0002*/ 	.short	(.L_17 - .L_16)
.L_16:
        /*0004*/ 	.word	0x00000082


	//----- nvinfo : EIATTR_KPARAM_INFO
	.align		4
.L_17:
        /*0008*/ 	.byte	0x04, 0x17
        /*000a*/ 	.short	(.L_19 - .L_18)
.L_18:
        /*000c*/ 	.word	0x00000000
        /*0010*/ 	.short	0x0005
        /*0012*/ 	.short	0x0028
        /*0014*/ 	.byte	0x00, 0xf0, 0x11, 0x00


	//----- nvinfo : EIATTR_KPARAM_INFO
	.align		4
.L_19:
        /*0018*/ 	.byte	0x04, 0x17
        /*001a*/ 	.short	(.L_21 - .L_20)
.L_20:
        /*001c*/ 	.word	0x00000000
        /*0020*/ 	.short	0x0004
        /*0022*/ 	.short	0x0020
        /*0024*/ 	.byte	0x00, 0xf5, 0x21, 0x00


	//----- nvinfo : EIATTR_KPARAM_INFO
	.align		4
.L_21:
        /*0028*/ 	.byte	0x04, 0x17
        /*002a*/ 	.short	(.L_23 - .L_22)
.L_22:
        /*002c*/ 	.word	0x00000000
        /*0030*/ 	.short	0x0003
        /*0032*/ 	.short	0x0018
        /*0034*/ 	.byte	0x00, 0xf0, 0x11, 0x00


	//----- nvinfo : EIATTR_KPARAM_INFO
	.align		4
.L_23:
        /*0038*/ 	.byte	0x04, 0x17
        /*003a*/ 	.short	(.L_25 - .L_24)
.L_24:
        /*003c*/ 	.word	0x00000000
        /*0040*/ 	.short	0x0002
        /*0042*/ 	.short	0x0010
        /*0044*/ 	.byte	0x00, 0xf5, 0x21, 0x00


	//----- nvinfo : EIATTR_KPARAM_INFO
	.align		4
.L_25:
        /*0048*/ 	.byte	0x04, 0x17
        /*004a*/ 	.short	(.L_27 - .L_26)
.L_26:
        /*004c*/ 	.word	0x00000000
        /*0050*/ 	.short	0x0001
        /*0052*/ 	.short	0x0008
        /*0054*/ 	.byte	0x00, 0xf0, 0x11, 0x00


	//----- nvinfo : EIATTR_KPARAM_INFO
	.align		4
.L_27:
        /*0058*/ 	.byte	0x04, 0x17
        /*005a*/ 	.short	(.L_29 - .L_28)
.L_28:
        /*005c*/ 	.word	0x00000000
        /*0060*/ 	.short	0x0000
        /*0062*/ 	.short	0x0000
        /*0064*/ 	.byte	0x00, 0xf5, 0x21, 0x00


	//----- nvinfo : EIATTR_SPARSE_MMA_MASK
	.align		4
.L_29:
        /*0068*/ 	.byte	0x03, 0x50
        /*006a*/ 	.short	0x0000


	//----- nvinfo : EIATTR_MAXREG_COUNT
	.align		4
        /*006c*/ 	.byte	0x03, 0x1b
        /*006e*/ 	.short	0x00ff


	//----- nvinfo : EIATTR_NUM_BARRIERS
	.align		4
        /*0070*/ 	.byte	0x02, 0x4c
        /*0072*/ 	.byte	0x01
	.zero		1


	//----- nvinfo : EIATTR_MERCURY_ISA_VERSION
	.align		4
        /*0074*/ 	.byte	0x03, 0x5f
        /*0076*/ 	.short	0x0101


	//----- nvinfo : EIATTR_VRC_CTA_INIT_COUNT
	.align		4
        /*0078*/ 	.byte	0x02, 0x4a
	.zero		1
	.zero		1


	//----- nvinfo : EIATTR_EXIT_INSTR_OFFSETS
	.align		4
        /*007c*/ 	.byte	0x04, 0x1c
        /*007e*/ 	.short	(.L_31 - .L_30)


	//   ....[0]....
.L_30:
        /*0080*/ 	.word	0x000027f0


	//----- nvinfo : EIATTR_CRS_STACK_SIZE
	.align		4
.L_31:
        /*0084*/ 	.byte	0x04, 0x1e
        /*0086*/ 	.short	(.L_33 - .L_32)
.L_32:
        /*0088*/ 	.word	0x00000000


	//----- nvinfo : EIATTR_CBANK_PARAM_SIZE
	.align		4
.L_33:
        /*008c*/ 	.byte	0x03, 0x19
        /*008e*/ 	.short	0x002c


	//----- nvinfo : EIATTR_PARAM_CBANK
	.align		4
        /*0090*/ 	.byte	0x04, 0x0a
        /*0092*/ 	.short	(.L_35 - .L_34)
	.align		4
.L_34:
        /*0094*/ 	.word	index@(.nv.constant0._Z18merge_tiled_kernelPiiS_iS_i)
        /*0098*/ 	.short	0x0380
        /*009a*/ 	.short	0x002c


	//----- nvinfo : EIATTR_SW_WAR
	.align		4
.L_35:
        /*009c*/ 	.byte	0x04, 0x36
        /*009e*/ 	.short	(.L_37 - .L_36)
.L_36:
        /*00a0*/ 	.word	0x00000008
.L_37:


//--------------------- .nv.info._Z18merge_basic_kernelPiiS_iS_ --------------------------
	.section	.nv.info._Z18merge_basic_kernelPiiS_iS_,"",@"SHT_CUDA_INFO"
	.sectionflags	@""
	.align	4


	//----- nvinfo : EIATTR_CUDA_API_VERSION
	.align		4
        /*0000*/ 	.byte	0x04, 0x37
        /*0002*/ 	.short	(.L_39 - .L_38)
.L_38:
        /*0004*/ 	.word	0x00000082


	//----- nvinfo : EIATTR_KPARAM_INFO
	.align		4
.L_39:
        /*0008*/ 	.byte	0x04, 0x17
        /*000a*/ 	.short	(.L_41 - .L_40)
.L_40:
        /*000c*/ 	.word	0x00000000
        /*0010*/ 	.short	0x0004
        /*0012*/ 	.short	0x0020
        /*0014*/ 	.byte	0x00, 0xf5, 0x21, 0x00


	//----- nvinfo : EIATTR_KPARAM_INFO
	.align		4
.L_41:
        /*0018*/ 	.byte	0x04, 0x17
        /*001a*/ 	.short	(.L_43 - .L_42)
.L_42:
        /*001c*/ 	.word	0x00000000
        /*0020*/ 	.short	0x0003
        /*0022*/ 	.short	0x0018
        /*0024*/ 	.byte	0x00, 0xf0, 0x11, 0x00


	//----- nvinfo : EIATTR_KPARAM_INFO
	.align		4
.L_43:
        /*0028*/ 	.byte	0x04, 0x17
        /*002a*/ 	.short	(.L_45 - .L_44)
.L_44:
        /*002c*/ 	.word	0x00000000
        /*0030*/ 	.short	0x0002
        /*0032*/ 	.short	0x0010
        /*0034*/ 	.byte	0x00, 0xf5, 0x21, 0x00


	//----- nvinfo : EIATTR_KPARAM_INFO
	.align		4
.L_45:
        /*0038*/ 	.byte	0x04, 0x17
        /*003a*/ 	.short	(.L_47 - .L_46)
.L_46:
        /*003c*/ 	.word	0x00000000
        /*0040*/ 	.short	0x0001
        /*0042*/ 	.short	0x0008
        /*0044*/ 	.byte	0x00, 0xf0, 0x11, 0x00


	//----- nvinfo : EIATTR_KPARAM_INFO
	.align		4
.L_47:
        /*0048*/ 	.byte	0x04, 0x17
        /*004a*/ 	.short	(.L_49 - .L_48)
.L_48:
        /*004c*/ 	.word	0x00000000
        /*0050*/ 	.short	0x0000
        /*0052*/ 	.short	0x0000
        /*0054*/ 	.byte	0x00, 0xf5, 0x21, 0x00


	//----- nvinfo : EIATTR_SPARSE_MMA_MASK
	.align		4
.L_49:
        /*0058*/ 	.byte	0x03, 0x50
        /*005a*/ 	.short	0x0000


	//----- nvinfo : EIATTR_MAXREG_COUNT
	.align		4
        /*005c*/ 	.byte	0x03, 0x1b
        /*005e*/ 	.short	0x00ff


	//----- nvinfo : EIATTR_MERCURY_ISA_VERSION
	.align		4
        /*0060*/ 	.byte	0x03, 0x5f
        /*0062*/ 	.short	0x0101


	//----- nvinfo : EIATTR_VRC_CTA_INIT_COUNT
	.align		4
        /*0064*/ 	.byte	0x02, 0x4a
	.zero		1
	.zero		1


	//----- nvinfo : EIATTR_EXIT_INSTR_OFFSETS
	.align		4
        /*0068*/ 	.byte	0x04, 0x1c
        /*006a*/ 	.short	(.L_51 - .L_50)


	//   ....[0]....
.L_50:
        /*006c*/ 	.word	0x00000b70


	//   ....[1]....
        /*0070*/ 	.word	0x00000d90


	//   ....[2]....
        /*0074*/ 	.word	0x00001390


	//   ....[3]....
        /*0078*/ 	.word	0x00001430


	//   ....[4]....
        /*007c*/ 	.word	0x00001450


	//   ....[5]....
        /*0080*/ 	.word	0x00001660


	//   ....[6]....
        /*0084*/ 	.word	0x00001c80


	//   ....[7]....
        /*0088*/ 	.word	0x00001d20


	//----- nvinfo : EIATTR_CRS_STACK_SIZE
	.align		4
.L_51:
        /*008c*/ 	.byte	0x04, 0x1e
        /*008e*/ 	.short	(.L_53 - .L_52)
.L_52:
        /*0090*/ 	.word	0x00000000


	//----- nvinfo : EIATTR_CBANK_PARAM_SIZE
	.align		4
.L_53:
        /*0094*/ 	.byte	0x03, 0x19
        /*0096*/ 	.short	0x0028


	//----- nvinfo : EIATTR_PARAM_CBANK
	.align		4
        /*0098*/ 	.byte	0x04, 0x0a
        /*009a*/ 	.short	(.L_55 - .L_54)
	.align		4
.L_54:
        /*009c*/ 	.word	index@(.nv.constant0._Z18merge_basic_kernelPiiS_iS_)
        /*00a0*/ 	.short	0x0380
        /*00a2*/ 	.short	0x0028


	//----- nvinfo : EIATTR_SW_WAR
	.align		4
.L_55:
        /*00a4*/ 	.byte	0x04, 0x36
        /*00a6*/ 	.short	(.L_57 - .L_56)
.L_56:
        /*00a8*/ 	.word	0x00000008
.L_57:


//--------------------- .nv.callgraph             --------------------------
	.section	.nv.callgraph,"",@"SHT_CUDA_CALLGRAPH"
	.align	4
	.sectionentsize	8
	.align		4
        /*0000*/ 	.word	0x00000000
	.align		4
        /*0004*/ 	.word	0xffffffff
	.align		4
        /*0008*/ 	.word	0x00000000
	.align		4
        /*000c*/ 	.word	0xfffffffe
	.align		4
        /*0010*/ 	.word	0x00000000
	.align		4
        /*0014*/ 	.word	0xfffffffd
	.align		4
        /*0018*/ 	.word	0x00000000
	.align		4
        /*001c*/ 	.word	0xfffffffc


//--------------------- .text._Z18merge_tiled_kernelPiiS_iS_i --------------------------
	.section	.text._Z18merge_tiled_kernelPiiS_iS_i,"ax",@progbits
	.align	128
        .global         _Z18merge_tiled_kernelPiiS_iS_i
        .type           _Z18merge_tiled_kernelPiiS_iS_i,@function
        .size           _Z18merge_tiled_kernelPiiS_iS_i,(.L_x_102 - _Z18merge_tiled_kernelPiiS_iS_i)
        .other          _Z18merge_tiled_kernelPiiS_iS_i,@"STO_CUDA_ENTRY STV_DEFAULT"
_Z18merge_tiled_kernelPiiS_iS_i:
.text._Z18merge_tiled_kernelPiiS_iS_i:
[----:B------:R-:W-:Y:S01]  /*0000*/  LDC R1, c[0x0][0x37c] ;  /* 0x0000df00ff017b82 */ /* 0x000fe20000000800 */
[----:B------:R-:W0:Y:S01]  /*0010*/  LDCU UR6, c[0x0][0x370] ;  /* 0x00006e00ff0677ac */ /* 0x000e220008000800 */
[----:B------:R-:W1:Y:S01]  /*0020*/  LDCU UR4, c[0x0][0x398] ;  /* 0x00007300ff0477ac */ /* 0x000e620008000800 */
[----:B------:R-:W1:Y:S01]  /*0030*/  LDCU UR5, c[0x0][0x388] ;  /* 0x00007100ff0577ac */ /* 0x000e620008000800 */
[----:B0-----:R-:W-:-:S04]  /*0040*/  I2FP.F32.U32 R3, UR6 ;  /* 0x0000000600037c45 */ /* 0x001fc80008201000 */
[----:B------:R-:W0:Y:S01]  /*0050*/  S2UR UR6, SR_CTAID.X ;  /* 0x00000000000679c3 */ /* 0x000e220000002500 */
[----:B------:R-:W2:Y:S01]  /*0060*/  MUFU.RCP R2, R3 ;  /* 0x0000000300027308 */ /* 0x000ea20000001000 */
[----:B-1----:R-:W-:-:S06]  /*0070*/  UIADD3 UR4, UPT, UPT, UR4, UR5, URZ ;  /* 0x0000000504047290 */ /* 0x002fcc000fffe0ff */
[----:B------:R-:W-:-:S04]  /*0080*/  I2FP.F32.S32 R0, UR4 ;  /* 0x0000000400007c45 */ /* 0x000fc80008201400 */
[----:B------:R-:W1:Y:S01]  /*0090*/  FCHK P0, R0, R3 ;  /* 0x0000000300007302 */ /* 0x000e620000000000 */
[----:B--2---:R-:W-:-:S04]  /*00a0*/  FFMA R5, -R3, R2, 1 ;  /* 0x3f80000003057423 */ /* 0x004fc80000000102 */
[----:B------:R-:W-:-:S04]  /*00b0*/  FFMA R5, R2, R5, R2 ;  /* 0x0000000502057223 */ /* 0x000fc80000000002 */
[----:B------:R-:W-:-:S04]  /*00c0*/  FFMA R2, R0, R5, RZ ;  /* 0x0000000500027223 */ /* 0x000fc800000000ff */
[----:B------:R-:W-:-:S04]  /*00d0*/  FFMA R4, -R3, R2, R0 ;  /* 0x0000000203047223 */ /* 0x000fc80000000100 */
[----:B------:R-:W-:Y:S01]  /*00e0*/  FFMA R4, R5, R4, R2 ;  /* 0x0000000405047223 */ /* 0x000fe20000000002 */
[----:B01----:R-:W-:Y:S06]  /*00f0*/  @!P0 BRA `(.L_x_0) ;  /* 0x0000000000088947 */ /* 0x003fec0003800000 */
[----:B------:R-:W-:-:S07]  /*0100*/  MOV R2, 0x120 ;  /* 0x0000012000027802 */ /* 0x000fce0000000f00 */
[----:B------:R-:W-:Y:S05]  /*0110*/  CALL.REL.NOINC `($__internal_0_$__cuda_sm3x_div_rn_noftz_f32_slowpath) ;  /* 0x0000002400b87944 */ /* 0x000fea0003c00000 */
.L_x_0:
[----:B------:R-:W0:Y:S01]  /*0120*/  S2R R2, SR_TID.X ;  /* 0x0000000000027919 */ /* 0x000e220000002100 */
[----:B------:R-:W1:Y:S01]  /*0130*/  FRND.CEIL R0, R4 ;  /* 0x0000000400007307 */ /* 0x000e620000209000 */
[----:B------:R-:W-:Y:S01]  /*0140*/  UIADD3 UR5, UPT, UPT, UR6, 0x1, URZ ;  /* 0x0000000106057890 */ /* 0x000fe2000fffe0ff */
[----:B------:R-:W-:Y:S01]  /*0150*/  BSSY.RECONVERGENT B0, `(.L_x_1) ;  /* 0x0000072000007945 */ /* 0x000fe20003800200 */
[----:B------:R-:W2:Y:S04]  /*0160*/  LDCU.64 UR8, c[0x0][0x358] ;  /* 0x00006b00ff0877ac */ /* 0x000ea80008000a00 */
[----:B------:R-:W-:Y:S01]  /*0170*/  I2FP.F32.U32 R5, UR5 ;  /* 0x0000000500057c45 */ /* 0x000fe20008201000 */
[----:B------:R-:W3:Y:S04]  /*0180*/  F2I.CEIL.NTZ R3, R4 ;  /* 0x0000000400037305 */ /* 0x000ee8000020b100 */
[----:B-1----:R-:W-:-:S04]  /*0190*/  FMUL R5, R0, R5 ;  /* 0x0000000500057220 */ /* 0x002fc80000400000 */
[----:B------:R-:W1:Y:S01]  /*01a0*/  F2I.TRUNC.NTZ R0, R5 ;  /* 0x0000000500007305 */ /* 0x000e62000020f100 */
[----:B---3--:R-:W-:Y:S01]  /*01b0*/  IMAD R3, R3, UR6, RZ ;  /* 0x0000000603037c24 */ /* 0x008fe2000f8e02ff */
[----:B0-----:R-:W-:Y:S02]  /*01c0*/  ISETP.NE.AND P0, PT, R2, RZ, PT ;  /* 0x000000ff0200720c */ /* 0x001fe40003f05270 */
[----:B-1----:R-:W-:-:S11]  /*01d0*/  VIMNMX R0, PT, PT, R0, UR4, PT ;  /* 0x0000000400007c48 */ /* 0x002fd6000bfe0100 */
[----:B--2---:R-:W-:Y:S05]  /*01e0*/  @P0 BRA `(.L_x_2) ;  /* 0x0000000400a00947 */ /* 0x004fea0003800000 */
[----:B------:R-:W0:Y:S01]  /*01f0*/  LDCU UR4, c[0x0][0x388] ;  /* 0x00007100ff0477ac */ /* 0x000e220008000800 */
[----:B------:R-:W1:Y:S01]  /*0200*/  LDC R12, c[0x0][0x388] ;  /* 0x0000e200ff0c7b82 */ /* 0x000e620000000800 */
[----:B------:R-:W-:-:S07]  /*0210*/  IMAD.MOV.U32 R14, RZ, RZ, RZ ;  /* 0x000000ffff0e7224 */ /* 0x000fce00078e00ff */
[----:B------:R-:W2:Y:S08]  /*0220*/  LDC R13, c[0x0][0x398] ;  /* 0x0000e600ff0d7b82 */ /* 0x000eb00000000800 */
[----:B------:R-:W3:Y:S01]  /*0230*/  LDC.64 R4, c[0x0][0x380] ;  /* 0x0000e000ff047b82 */ /* 0x000ee20000000a00 */
[C---:B0-----:R-:W-:Y:S01]  /*0240*/  VIADD R16, R3.reuse, -UR4 ;  /* 0x8000000403107c36 */ /* 0x041fe20008000000 */
[----:B------:R-:W-:-:S02]  /*0250*/  VIMNMX R19, PT, PT, R3, UR4, PT ;  /* 0x0000000403137c48 */ /* 0x000fc4000bfe0100 */
[----:B------:R-:W-:-:S03]  /*0260*/  ISETP.GE.AND P0, PT, R3, UR4, PT ;  /* 0x0000000403007c0c */ /* 0x000fc6000bf06270 */
[----:B------:R-:W-:Y:S01]  /*0270*/  IMAD.IADD R18, R3, 0x1, -R19 ;  /* 0x0000000103127824 */ /* 0x000fe200078e0a13 */
[----:B------:R-:W0:Y:S01]  /*0280*/  LDC.64 R6, c[0x0][0x390] ;  /* 0x0000e400ff067b82 */ /* 0x000e220000000a00 */
[----:B------:R-:W-:-:S08]  /*0290*/  SEL R16, R16, RZ, P0 ;  /* 0x000000ff10107207 */ /* 0x000fd00000000000 */
.L_x_5:
[----:B--2---:R-:W-:Y:S01]  /*02a0*/  ISETP.GE.AND P0, PT, R18, R13, PT ;  /* 0x0000000d1200720c */ /* 0x004fe20003f06270 */
[----:B------:R-:W-:Y:S02]  /*02b0*/  IMAD.MOV.U32 R17, RZ, RZ, R19 ;  /* 0x000000ffff117224 */ /* 0x000fe400078e0013 */
[----:B------:R-:W-:Y:S01]  /*02c0*/  IMAD.MOV.U32 R15, RZ, RZ, R18 ;  /* 0x000000ffff0f7224 */ /* 0x000fe200078e0012 */
[----:B------:R-:W-:-:S13]  /*02d0*/  ISETP.LT.OR P0, PT, R19, 0x1, P0 ;  /* 0x000000011300780c */ /* 0x000fda0000701670 */
[----:B------:R-:W-:Y:S05]  /*02e0*/  @P0 BRA `(.L_x_3) ;  /* 0x0000000000340947 */ /* 0x000fea0003800000 */
[----:B------:R-:W-:Y:S02]  /*02f0*/  VIADD R11, R19, 0xffffffff ;  /* 0xffffffff130b7836 */ /* 0x000fe40000000000 */
[----:B0-----:R-:W-:-:S04]  /*0300*/  IMAD.WIDE R8, R18, 0x4, R6 ;  /* 0x0000000412087825 */ /* 0x001fc800078e0206 */
[----:B---3--:R-:W-:Y:S02]  /*0310*/  IMAD.WIDE.U32 R10, R11, 0x4, R4 ;  /* 0x000000040b0a7825 */ /* 0x008fe400078e0004 */
[----:B------:R-:W2:Y:S04]  /*0320*/  LDG.E R9, desc[UR8][R8.64] ;  /* 0x0000000808097981 */ /* 0x000ea8000c1e1900 */
[----:B------:R-:W2:Y:S02]  /*0330*/  LDG.E R10, desc[UR8][R10.64] ;  /* 0x000000080a0a7981 */ /* 0x000ea4000c1e1900 */
[----:B--2---:R-:W-:-:S13]  /*0340*/  ISETP.GT.AND P1, PT, R10, R9, PT ;  /* 0x000000090a00720c */ /* 0x004fda0003f24270 */
[----:B------:R-:W-:Y:S01]  /*0350*/  @P1 IADD3 R20, PT, PT, R19, 0x1, -R14 ;  /* 0x0000000113141810 */ /* 0x000fe20007ffe80e */
[----:B------:R-:W-:Y:S01]  /*0360*/  @P1 IMAD.MOV.U32 R16, RZ, RZ, R15 ;  /* 0x000000ffff101224 */ /* 0x000fe200078e000f */
[----:B------:R-:W-:Y:S02]  /*0370*/  @P1 PLOP3.LUT P0, PT, PT, PT, PT, 0x8, 0x80 ;  /* 0x000000000080181c */ /* 0x000fe40003f0e170 */
[----:B------:R-:W-:-:S05]  /*0380*/  @P1 SHF.R.S32.HI R20, RZ, 0x1, R20 ;  /* 0x00000001ff141819 */ /* 0x000fca0000011414 */
[--C-:B------:R-:W-:Y:S02]  /*0390*/  @P1 IMAD.IADD R18, R18, 0x1, R20.reuse ;  /* 0x0000000112121824 */ /* 0x100fe400078e0214 */
[----:B------:R-:W-:Y:S01]  /*03a0*/  @P1 IMAD.IADD R19, R19, 0x1, -R20 ;  /* 0x0000000113131824 */ /* 0x000fe200078e0a14 */
[----:B------:R-:W-:Y:S06]  /*03b0*/  @P1 BRA `(.L_x_4) ;  /* 0x0000000000481947 */ /* 0x000fec0003800000 */
.L_x_3:
[----:B-1----:R-:W-:Y:S02]  /*03c0*/  ISETP.GE.AND P1, PT, R19, R12, PT ;  /* 0x0000000c1300720c */ /* 0x002fe40003f26270 */
[----:B------:R-:W-:Y:S02]  /*03d0*/  PLOP3.LUT P0, PT, PT, PT, PT, 0x80, 0x8 ;  /* 0x000000000008781c */ /* 0x000fe40003f0f070 */
[----:B------:R-:W-:-:S13]  /*03e0*/  ISETP.LT.OR P1, PT, R18, 0x1, P1 ;  /* 0x000000011200780c */ /* 0x000fda0000f21670 */
[----:B------:R-:W-:Y:S05]  /*03f0*/  @P1 BRA `(.L_x_4) ;  /* 0x0000000000381947 */ /* 0x000fea0003800000 */
[----:B------:R-:W-:Y:S02]  /*0400*/  VIADD R9, R15, 0xffffffff ;  /* 0xffffffff0f097836 */ /* 0x000fe40000000000 */
[----:B---3--:R-:W-:-:S04]  /*0410*/  IMAD.WIDE R10, R17, 0x4, R4 ;  /* 0x00000004110a7825 */ /* 0x008fc800078e0204 */
[----:B0-----:R-:W-:Y:S02]  /*0420*/  IMAD.WIDE.U32 R8, R9, 0x4, R6 ;  /* 0x0000000409087825 */ /* 0x001fe400078e0006 */
[----:B------:R-:W2:Y:S04]  /*0430*/  LDG.E R11, desc[UR8][R10.64] ;  /* 0x000000080a0b7981 */ /* 0x000ea8000c1e1900 */
[----:B------:R-:W2:Y:S01]  /*0440*/  LDG.E R8, desc[UR8][R8.64] ;  /* 0x0000000808087981 */ /* 0x000ea2000c1e1900 */
[----:B------:R-:W-:Y:S01]  /*0450*/  IMAD.MOV.U32 R19, RZ, RZ, R17 ;  /* 0x000000ffff137224 */ /* 0x000fe200078e0011 */
[----:B--2---:R-:W-:-:S13]  /*0460*/  ISETP.GE.AND P1, PT, R8, R11, PT ;  /* 0x0000000b0800720c */ /* 0x004fda0003f26270 */
[----:B------:R-:W-:Y:S01]  /*0470*/  @P1 IADD3 R18, PT, PT, R15, 0x1, -R16 ;  /* 0x000000010f121810 */ /* 0x000fe20007ffe810 */
[----:B------:R-:W-:Y:S01]  /*0480*/  @P1 IMAD.MOV.U32 R14, RZ, RZ, R17 ;  /* 0x000000ffff0e1224 */ /* 0x000fe200078e0011 */
[----:B------:R-:W-:Y:S02]  /*0490*/  @P1 PLOP3.LUT P0, PT, PT, PT, PT, 0x8, 0x80 ;  /* 0x000000000080181c */ /* 0x000fe40003f0e170 */
[----:B------:R-:W-:Y:S02]  /*04a0*/  @P1 SHF.R.S32.HI R20, RZ, 0x1, R18 ;  /* 0x00000001ff141819 */ /* 0x000fe40000011412 */
[----:B------:R-:W-:-:S03]  /*04b0*/  MOV R18, R15 ;  /* 0x0000000f00127202 */ /* 0x000fc60000000f00 */
[--C-:B------:R-:W-:Y:S02]  /*04c0*/  @P1 IMAD.IADD R19, R17, 0x1, R20.reuse ;  /* 0x0000000111131824 */ /* 0x100fe400078e0214 */
[----:B------:R-:W-:-:S07]  /*04d0*/  @P1 IMAD.IADD R18, R15, 0x1, -R20 ;  /* 0x000000010f121824 */ /* 0x000fce00078e0a14 */
.L_x_4:
[----:B------:R-:W-:Y:S05]  /*04e0*/  @!P0 BRA `(.L_x_5) ;  /* 0xfffffffc006c8947 */ /* 0x000fea000383ffff */
[----:B------:R-:W2:Y:S01]  /*04f0*/  S2UR UR5, SR_CgaCtaId ;  /* 0x00000000000579c3 */ /* 0x000ea20000008800 */
[----:B------:R-:W-:Y:S01]  /*0500*/  UMOV UR4, 0x400 ;  /* 0x0000040000047882 */ /* 0x000fe20000000000 */
[----:B------:R-:W-:-:S06]  /*0510*/  IMAD.MOV.U32 R14, RZ, RZ, RZ ;  /* 0x000000ffff0e7224 */ /* 0x000fcc00078e00ff */
[----:B-1----:R-:W1:Y:S08]  /*0520*/  LDC R12, c[0x0][0x388] ;  /* 0x0000e200ff0c7b82 */ /* 0x002e700000000800 */
[----:B------:R-:W4:Y:S01]  /*0530*/  LDC R13, c[0x0][0x398] ;  /* 0x0000e600ff0d7b82 */ /* 0x000f220000000800 */
[----:B--2---:R-:W-:-:S07]  /*0540*/  ULEA UR4, UR5, UR4, 0x18 ;  /* 0x0000000405047291 */ /* 0x004fce000f8ec0ff */
[----:B---3--:R-:W2:Y:S01]  /*0550*/  LDC.64 R4, c[0x0][0x380] ;  /* 0x0000e000ff047b82 */ /* 0x008ea20000000a00 */
[----:B------:R-:W3:Y:S01]  /*0560*/  LDCU UR5, c[0x0][0x388] ;  /* 0x00007100ff0577ac */ /* 0x000ee20008000800 */
[----:B------:R1:W-:Y:S06]  /*0570*/  STS [UR4], R19 ;  /* 0x00000013ff007988 */ /* 0x0003ec0008000804 */
[----:B0-----:R-:W0:Y:S01]  /*0580*/  LDC.64 R6, c[0x0][0x390] ;  /* 0x0000e400ff067b82 */ /* 0x001e220000000a00 */
[C---:B---3--:R-:W-:Y:S01]  /*0590*/  VIADD R16, R0.reuse, -UR5 ;  /* 0x8000000500107c36 */ /* 0x048fe20008000000 */
[----:B------:R-:W-:-:S02]  /*05a0*/  VIMNMX R21, PT, PT, R0, UR5, PT ;  /* 0x0000000500157c48 */ /* 0x000fc4000bfe0100 */
[----:B------:R-:W-:-:S03]  /*05b0*/  ISETP.GE.AND P0, PT, R0, UR5, PT ;  /* 0x0000000500007c0c */ /* 0x000fc6000bf06270 */
[----:B------:R-:W-:Y:S01]  /*05c0*/  IMAD.IADD R18, R0, 0x1, -R21 ;  /* 0x0000000100127824 */ /* 0x000fe200078e0a15 */
[----:B-1----:R-:W-:-:S09]  /*05d0*/  SEL R16, R16, RZ, P0 ;  /* 0x000000ff10107207 */ /* 0x002fd20000000000 */
.L_x_8:
[----:B----4-:R-:W-:Y:S01]  /*05e0*/  ISETP.GE.AND P0, PT, R18, R13, PT ;  /* 0x0000000d1200720c */ /* 0x010fe20003f06270 */
[----:B------:R-:W-:Y:S02]  /*05f0*/  IMAD.MOV.U32 R17, RZ, RZ, R21 ;  /* 0x000000ffff117224 */ /* 0x000fe400078e0015 */
[----:B------:R-:W-:Y:S01]  /*0600*/  IMAD.MOV.U32 R15, RZ, RZ, R18 ;  /* 0x000000ffff0f7224 */ /* 0x000fe200078e0012 */
[----:B------:R-:W-:-:S13]  /*0610*/  ISETP.LT.OR P0, PT, R21, 0x1, P0 ;  /* 0x000000011500780c */ /* 0x000fda0000701670 */
[----:B------:R-:W-:Y:S05]  /*0620*/  @P0 BRA `(.L_x_6) ;  /* 0x0000000000340947 */ /* 0x000fea0003800000 */
[----:B------:R-:W-:Y:S02]  /*0630*/  VIADD R11, R21, 0xffffffff ;  /* 0xffffffff150b7836 */ /* 0x000fe40000000000 */
[----:B0-----:R-:W-:-:S04]  /*0640*/  IMAD.WIDE R8, R18, 0x4, R6 ;  /* 0x0000000412087825 */ /* 0x001fc800078e0206 */
[----:B--2---:R-:W-:Y:S02]  /*0650*/  IMAD.WIDE.U32 R10, R11, 0x4, R4 ;  /* 0x000000040b0a7825 */ /* 0x004fe400078e0004 */
[----:B------:R-:W2:Y:S04]  /*0660*/  LDG.E R9, desc[UR8][R8.64] ;  /* 0x0000000808097981 */ /* 0x000ea8000c1e1900 */
[----:B------:R-:W2:Y:S02]  /*0670*/  LDG.E R10, desc[UR8][R10.64] ;  /* 0x000000080a0a7981 */ /* 0x000ea4000c1e1900 */
[----:B--2---:R-:W-:-:S13]  /*0680*/  ISETP.GT.AND P1, PT, R10, R9, PT ;  /* 0x000000090a00720c */ /* 0x004fda0003f24270 */
[----:B------:R-:W-:Y:S01]  /*0690*/  @P1 IADD3 R19, PT, PT, R21, 0x1, -R14 ;  /* 0x0000000115131810 */ /* 0x000fe20007ffe80e */
[----:B------:R-:W-:Y:S01]  /*06a0*/  @P1 IMAD.MOV.U32 R16, RZ, RZ, R15 ;  /* 0x000000ffff101224 */ /* 0x000fe200078e000f */
[----:B------:R-:W-:Y:S02]  /*06b0*/  @P1 PLOP3.LUT P0, PT, PT, PT, PT, 0x8, 0x80 ;  /* 0x000000000080181c */ /* 0x000fe40003f0e170 */
[----:B------:R-:W-:-:S04]  /*06c0*/  @P1 SHF.R.S32.HI R19, RZ, 0x1, R19 ;  /* 0x00000001ff131819 */ /* 0x000fc80000011413 */
[----:B------:R-:W-:Y:S01]  /*06d0*/  @P1 IADD3 R21, PT, PT, R21, -R19, RZ ;  /* 0x8000001315151210 */ /* 0x000fe20007ffe0ff */
[----:B------:R-:W-:Y:S01]  /*06e0*/  @P1 IMAD.IADD R18, R18, 0x1, R19 ;  /* 0x0000000112121824 */ /* 0x000fe200078e0213 */
[----:B------:R-:W-:Y:S06]  /*06f0*/  @P1 BRA `(.L_x_7) ;  /* 0x0000000000481947 */ /* 0x000fec0003800000 */
.L_x_6:
[----:B------:R-:W-:Y:S02]  /*0700*/  ISETP.GE.AND P1, PT, R21, R12, PT ;  /* 0x0000000c1500720c */ /* 0x000fe40003f26270 */
[----:B------:R-:W-:Y:S02]  /*0710*/  PLOP3.LUT P0, PT, PT, PT, PT, 0x80, 0x8 ;  /* 0x000000000008781c */ /* 0x000fe40003f0f070 */
[----:B------:R-:W-:-:S13]  /*0720*/  ISETP.LT.OR P1, PT, R18, 0x1, P1 ;  /* 0x000000011200780c */ /* 0x000fda0000f21670 */
[----:B------:R-:W-:Y:S05]  /*0730*/  @P1 BRA `(.L_x_7) ;  /* 0x0000000000381947 */ /* 0x000fea0003800000 */
[----:B------:R-:W-:Y:S02]  /*0740*/  VIADD R9, R15, 0xffffffff ;  /* 0xffffffff0f097836 */ /* 0x000fe40000000000 */
[----:B--2---:R-:W-:-:S04]  /*0750*/  IMAD.WIDE R10, R17, 0x4, R4 ;  /* 0x00000004110a7825 */ /* 0x004fc800078e0204 */
        /* <DEDUP_REMOVED lines=8> */
[----:B------:R-:W-:Y:S01]  /*07e0*/  @P1 SHF.R.S32.HI R20, RZ, 0x1, R18 ;  /* 0x00000001ff141819 */ /* 0x000fe20000011412 */
[----:B------:R-:W-:-:S04]  /*07f0*/  IMAD.MOV.U32 R18, RZ, RZ, R15 ;  /* 0x000000ffff127224 */ /* 0x000fc800078e000f */
[--C-:B------:R-:W-:Y:S02]  /*0800*/  @P1 IMAD.IADD R21, R17, 0x1, R20.reuse ;  /* 0x0000000111151824 */ /* 0x100fe400078e0214 */
[----:B------:R-:W-:-:S07]  /*0810*/  @P1 IMAD.IADD R18, R15, 0x1, -R20 ;  /* 0x000000010f121824 */ /* 0x000fce00078e0a14 */
.L_x_7:
[----:B------:R-:W-:Y:S05]  /*0820*/  @!P0 BRA `(.L_x_8) ;  /* 0xfffffffc006c8947 */ /* 0x000fea000383ffff */
[----:B------:R-:W1:Y:S01]  /*0830*/  S2UR UR5, SR_CgaCtaId ;  /* 0x00000000000579c3 */ /* 0x000e620000008800 */
[----:B------:R-:W-:Y:S02]  /*0840*/  UMOV UR4, 0x400 ;  /* 0x0000040000047882 */ /* 0x000fe40000000000 */
[----:B-1----:R-:W-:-:S09]  /*0850*/  ULEA UR4, UR5, UR4, 0x18 ;  /* 0x0000000405047291 */ /* 0x002fd2000f8ec0ff */
[----:B------:R1:W-:Y:S03]  /*0860*/  STS [UR4+0x4], R21 ;  /* 0x00000415ff007988 */ /* 0x0003e60008000804 */
.L_x_2:
[----:B------:R-:W-:Y:S05]  /*0870*/  BSYNC.RECONVERGENT B0 ;  /* 0x0000000000007941 */ /* 0x000fea0003800200 */
.L_x_1:
[----:B------:R-:W0:Y:S01]  /*0880*/  LDC R9, c[0x0][0x3a8] ;  /* 0x0000ea00ff097b82 */ /* 0x000e220000000800 */
[----:B------:R-:W-:Y:S01]  /*0890*/  IMAD.IADD R10, R0, 0x1, -R3 ;  /* 0x00000001000a7824 */ /* 0x000fe200078e0a03 */
[----:B------:R-:W-:-:S06]  /*08a0*/  UMOV UR4, 0x400 ;  /* 0x0000040000047882 */ /* 0x000fcc0000000000 */
[----:B------:R-:W3:Y:S01]  /*08b0*/  S2UR UR5, SR_CgaCtaId ;  /* 0x00000000000579c3 */ /* 0x000ee20000008800 */
[----:B0-----:R-:W-:-:S04]  /*08c0*/  IABS R7, R9 ;  /* 0x0000000900077213 */ /* 0x001fc80000000000 */
[----:B------:R-:W0:Y:S01]  /*08d0*/  I2F.RP R6, R7 ;  /* 0x0000000700067306 */ /* 0x000e220000209400 */
[----:B---3--:R-:W-:-:S07]  /*08e0*/  ULEA UR5, UR5, UR4, 0x18 ;  /* 0x0000000405057291 */ /* 0x008fce000f8ec0ff */
[----:B0-----:R-:W2:Y:S02]  /*08f0*/  MUFU.RCP R6, R6 ;  /* 0x0000000600067308 */ /* 0x001ea40000001000 */
[----:B--2---:R-:W-:-:S06]  /*0900*/  VIADD R4, R6, 0xffffffe ;  /* 0x0ffffffe06047836 */ /* 0x004fcc0000000000 */
[----:B------:R0:W2:Y:S02]  /*0910*/  F2I.FTZ.U32.TRUNC.NTZ R5, R4 ;  /* 0x0000000400057305 */ /* 0x0000a4000021f000 */
[----:B0-----:R-:W-:Y:S02]  /*0920*/  HFMA2 R4, -RZ, RZ, 0, 0 ;  /* 0x00000000ff047431 */ /* 0x001fe400000001ff */
[----:B--2---:R-:W-:-:S04]  /*0930*/  IMAD.MOV R8, RZ, RZ, -R5 ;  /* 0x000000ffff087224 */ /* 0x004fc800078e0a05 */
[----:B------:R-:W-:Y:S01]  /*0940*/  IMAD R11, R8, R7, RZ ;  /* 0x00000007080b7224 */ /* 0x000fe200078e02ff */
[----:B------:R-:W-:-:S03]  /*0950*/  IABS R8, R10 ;  /* 0x0000000a00087213 */ /* 0x000fc60000000000 */
[----:B------:R-:W-:-:S06]  /*0960*/  IMAD.HI.U32 R5, R5, R11, R4 ;  /* 0x0000000b05057227 */ /* 0x000fcc00078e0004 */
[----:B------:R-:W-:-:S04]  /*0970*/  IMAD.HI.U32 R5, R5, R8, RZ ;  /* 0x0000000805057227 */ /* 0x000fc800078e00ff */
[----:B------:R-:W-:-:S04]  /*0980*/  IMAD.MOV R6, RZ, RZ, -R5 ;  /* 0x000000ffff067224 */ /* 0x000fc800078e0a05 */
[C---:B------:R-:W-:Y:S01]  /*0990*/  IMAD R4, R7.reuse, R6, R8 ;  /* 0x0000000607047224 */ /* 0x040fe200078e0208 */
[----:B------:R-:W-:Y:S04]  /*09a0*/  BAR.SYNC.DEFER_BLOCKING 0x0 ;  /* 0x0000000000007b1d */ /* 0x000fe80000010000 */
[----:B------:R-:W-:-:S13]  /*09b0*/  ISETP.GT.U32.AND P2, PT, R7, R4, PT ;  /* 0x000000040700720c */ /* 0x000fda0003f44070 */
[----:B------:R-:W-:Y:S02]  /*09c0*/  @!P2 IMAD.IADD R4, R4, 0x1, -R7 ;  /* 0x000000010404a824 */ /* 0x000fe400078e0a07 */
[----:B------:R-:W-:Y:S01]  /*09d0*/  @!P2 VIADD R5, R5, 0x1 ;  /* 0x000000010505a836 */ /* 0x000fe20000000000 */
[C---:B------:R-:W-:Y:S02]  /*09e0*/  ISETP.NE.AND P2, PT, R9.reuse, RZ, PT ;  /* 0x000000ff0900720c */ /* 0x040fe40003f45270 */
[----:B------:R-:W-:Y:S02]  /*09f0*/  ISETP.GE.U32.AND P0, PT, R4, R7, PT ;  /* 0x000000070400720c */ /* 0x000fe40003f06070 */
[----:B------:R-:W-:Y:S01]  /*0a00*/  LOP3.LUT R4, R10, R9, RZ, 0x3c, !PT ;  /* 0x000000090a047212 */ /* 0x000fe200078e3cff */
[----:B------:R-:W0:Y:S01]  /*0a10*/  LDS.64 R6, [UR5] ;  /* 0x00000005ff067984 */ /* 0x000e220008000a00 */
[----:B------:R-:W-:Y:S02]  /*0a20*/  BAR.SYNC.DEFER_BLOCKING 0x0 ;  /* 0x0000000000007b1d */ /* 0x000fe40000010000 */
[----:B------:R-:W-:Y:S01]  /*0a30*/  ISETP.GE.AND P1, PT, R4, RZ, PT ;  /* 0x000000ff0400720c */ /* 0x000fe20003f26270 */
[----:B------:R-:W-:-:S06]  /*0a40*/  IMAD.SHL.U32 R4, R9, 0x4, RZ ;  /* 0x0000000409047824 */ /* 0x000fcc00078e00ff */
[----:B------:R-:W-:-:S06]  /*0a50*/  @P0 VIADD R5, R5, 0x1 ;  /* 0x0000000105050836 */ /* 0x000fcc0000000000 */
[----:B------:R-:W-:Y:S01]  /*0a60*/  @!P1 IMAD.MOV R5, RZ, RZ, -R5 ;  /* 0x000000ffff059224 */ /* 0x000fe200078e0a05 */
[----:B------:R-:W-:-:S04]  /*0a70*/  @!P2 LOP3.LUT R5, RZ, R9, RZ, 0x33, !PT ;  /* 0x00000009ff05a212 */ /* 0x000fc800078e33ff */
[----:B------:R-:W-:Y:S01]  /*0a80*/  I2FP.F32.S32 R11, R5 ;  /* 0x00000005000b7245 */ /* 0x000fe20000201400 */
[----:B------:R-:W-:-:S05]  /*0a90*/  VIADD R5, R4, UR5 ;  /* 0x0000000504057c36 */ /* 0x000fca0008000000 */
[----:B------:R-:W2:Y:S01]  /*0aa0*/  F2I.TRUNC.NTZ R11, R11 ;  /* 0x0000000b000b7305 */ /* 0x000ea2000020f100 */
[--C-:B0-----:R-:W-:Y:S02]  /*0ab0*/  IMAD.IADD R14, R3, 0x1, -R6.reuse ;  /* 0x00000001030e7824 */ /* 0x101fe400078e0a06 */
[----:B------:R-:W-:Y:S01]  /*0ac0*/  IMAD.IADD R8, R7, 0x1, -R6 ;  /* 0x0000000107087824 */ /* 0x000fe200078e0a06 */
[----:B--2---:R-:W-:Y:S02]  /*0ad0*/  ISETP.GE.AND P0, PT, R11, 0x1, PT ;  /* 0x000000010b00780c */ /* 0x004fe40003f06270 */
[----:B------:R-:W-:-:S11]  /*0ae0*/  IADD3 R0, PT, PT, R0, -R14, -R7 ;  /* 0x8000000e00007210 */ /* 0x000fd60007ffe807 */
[----:B------:R-:W-:Y:S05]  /*0af0*/  @!P0 BRA `(.L_x_9) ;  /* 0x0000000000888947 */ /* 0x000fea0003800000 */
[----:B------:R-:W0:Y:S02]  /*0b00*/  LDCU UR6, c[0x0][0x360] ;  /* 0x00006c00ff0677ac */ /* 0x000e240008000800 */
.L_x_16:
[----:B--2---:R-:W2:Y:S01]  /*0b10*/  LDC.64 R12, c[0x0][0x380] ;  /* 0x0000e000ff0c7b82 */ /* 0x004ea20000000a00 */
[----:B------:R-:W3:Y:S01]  /*0b20*/  LDCU UR7, c[0x0][0x3a8] ;  /* 0x00007500ff0777ac */ /* 0x000ee20008000800 */
[----:B0-----:R-:W-:-:S05]  /*0b30*/  UMOV UR4, URZ ;  /* 0x000000ff00047c82 */ /* 0x001fca0008000000 */
.L_x_12:
[----:B0-----:R-:W-:Y:S01]  /*0b40*/  VIADD R3, R2, UR4 ;  /* 0x0000000402037c36 */ /* 0x001fe20008000000 */
[----:B0-----:R-:W-:Y:S01]  /*0b50*/  UIADD3 UR4, UPT, UPT, UR6, UR4, URZ ;  /* 0x0000000406047290 */ /* 0x001fe2000fffe0ff */
[----:B------:R-:W-:Y:S03]  /*0b60*/  BSSY.RECONVERGENT B0, `(.L_x_10) ;  /* 0x0000009000007945 */ /* 0x000fe60003800200 */
[----:B------:R-:W-:Y:S01]  /*0b70*/  ISETP.GE.U32.AND P0, PT, R3, R8, PT ;  /* 0x000000080300720c */ /* 0x000fe20003f06070 */
[----:B---3--:R-:W-:-:S12]  /*0b80*/  UISETP.GE.AND UP0, UPT, UR4, UR7, UPT ;  /* 0x000000070400728c */ /* 0x008fd8000bf06270 */
[----:B------:R-:W-:Y:S05]  /*0b90*/  @P0 BRA `(.L_x_11) ;  /* 0x0000000000140947 */ /* 0x000fea0003800000 */
[----:B------:R-:W-:-:S05]  /*0ba0*/  IADD3 R11, PT, PT, R6, R3, RZ ;  /* 0x00000003060b7210 */ /* 0x000fca0007ffe0ff */
[----:B--2---:R-:W-:-:S06]  /*0bb0*/  IMAD.WIDE.U32 R10, R11, 0x4, R12 ;  /* 0x000000040b0a7825 */ /* 0x004fcc00078e000c */
[----:B------:R-:W2:Y:S01]  /*0bc0*/  LDG.E R10, desc[UR8][R10.64] ;  /* 0x000000080a0a7981 */ /* 0x000ea2000c1e1900 */
[----:B------:R-:W-:-:S05]  /*0bd0*/  LEA R3, R3, UR5, 0x2 ;  /* 0x0000000503037c11 */ /* 0x000fca000f8e10ff */
[----:B--2---:R0:W-:Y:S02]  /*0be0*/  STS [R3], R10 ;  /* 0x0000000a03007388 */ /* 0x0041e40000000800 */
.L_x_11:
[----:B------:R-:W-:Y:S05]  /*0bf0*/  BSYNC.RECONVERGENT B0 ;  /* 0x0000000000007941 */ /* 0x000fea0003800200 */
.L_x_10:
[----:B------:R-:W-:Y:S05]  /*0c00*/  BRA.U !UP0, `(.L_x_12) ;  /* 0xfffffffd08cc7547 */ /* 0x000fea000b83ffff */
[----:B--2---:R-:W2:Y:S01]  /*0c10*/  LDC.64 R12, c[0x0][0x390] ;  /* 0x0000e400ff0c7b82 */ /* 0x004ea20000000a00 */
[----:B------:R-:W3:Y:S01]  /*0c20*/  LDCU UR7, c[0x0][0x3a8] ;  /* 0x00007500ff0777ac */ /* 0x000ee20008000800 */
[----:B------:R-:W-:-:S05]  /*0c30*/  UMOV UR4, URZ ;  /* 0x000000ff00047c82 */ /* 0x000fca0008000000 */
.L_x_15:
[----:B0-----:R-:W-:Y:S01]  /*0c40*/  VIADD R3, R2, UR4 ;  /* 0x0000000402037c36 */ /* 0x001fe20008000000 */
[----:B------:R-:W-:Y:S01]  /*0c50*/  UIADD3 UR4, UPT, UPT, UR6, UR4, URZ ;  /* 0x0000000406047290 */ /* 0x000fe2000fffe0ff */
[----:B------:R-:W-:Y:S03]  /*0c60*/  BSSY.RECONVERGENT B0, `(.L_x_13) ;  /* 0x0000009000007945 */ /* 0x000fe60003800200 */
[----:B------:R-:W-:Y:S01]  /*0c70*/  ISETP.GE.U32.AND P0, PT, R3, R0, PT ;  /* 0x000000000300720c */ /* 0x000fe20003f06070 */
[----:B---3--:R-:W-:-:S12]  /*0c80*/  UISETP.GE.AND UP0, UPT, UR4, UR7, UPT ;  /* 0x000000070400728c */ /* 0x008fd8000bf06270 */
[----:B------:R-:W-:Y:S05]  /*0c90*/  @P0 BRA `(.L_x_14) ;  /* 0x0000000000140947 */ /* 0x000fea0003800000 */
[----:B------:R-:W-:-:S04]  /*0ca0*/  IMAD.IADD R11, R14, 0x1, R3 ;  /* 0x000000010e0b7824 */ /* 0x000fc800078e0203 */
[----:B--2---:R-:W-:-:S06]  /*0cb0*/  IMAD.WIDE.U32 R10, R11, 0x4, R12 ;  /* 0x000000040b0a7825 */ /* 0x004fcc00078e000c */
[----:B------:R-:W2:Y:S01]  /*0cc0*/  LDG.E R10, desc[UR8][R10.64] ;  /* 0x000000080a0a7981 */ /* 0x000ea2000c1e1900 */
[----:B------:R-:W-:-:S05]  /*0cd0*/  IMAD R3, R3, 0x4, R5 ;  /* 0x0000000403037824 */ /* 0x000fca00078e0205 */
[----:B--2---:R0:W-:Y:S02]  /*0ce0*/  STS [R3], R10 ;  /* 0x0000000a03007388 */ /* 0x0041e40000000800 */
.L_x_14:
[----:B------:R-:W-:Y:S05]  /*0cf0*/  BSYNC.RECONVERGENT B0 ;  /* 0x0000000000007941 */ /* 0x000fea0003800200 */
.L_x_13:
[----:B------:R-:W-:Y:S05]  /*0d00*/  BRA.U !UP0, `(.L_x_15) ;  /* 0xfffffffd08cc7547 */ /* 0x000fea000b83ffff */
[----:B------:R-:W-:Y:S05]  /*0d10*/  BRA `(.L_x_16) ;  /* 0xfffffffc007c7947 */ /* 0x000fea000383ffff */
.L_x_9:
[----:B------:R-:W0:Y:S01]  /*0d20*/  LDCU UR4, c[0x0][0x360] ;  /* 0x00006c00ff0477ac */ /* 0x000e220008000800 */
[----:B------:R-:W-:Y:S01]  /*0d30*/  BAR.SYNC.DEFER_BLOCKING 0x0 ;  /* 0x0000000000007b1d */ /* 0x000fe20000010000 */
[----:B------:R-:W-:-:S05]  /*0d40*/  VIMNMX R8, PT, PT, R8, R9, PT ;  /* 0x0000000908087248 */ /* 0x000fca0003fe0100 */
[----:B------:R-:W-:Y:S01]  /*0d50*/  BSSY.RECONVERGENT B1, `(.L_x_17) ;  /* 0x0000044000017945 */ /* 0x000fe20003800200 */
[----:B0-----:R-:W0:Y:S01]  /*0d60*/  I2F.U32.RP R11, UR4 ;  /* 0x00000004000b7d06 */ /* 0x001e220008209000 */
[----:B------:R-:W-:-:S07]  /*0d70*/  ISETP.NE.U32.AND P2, PT, RZ, UR4, PT ;  /* 0x00000004ff007c0c */ /* 0x000fce000bf45070 */
[----:B0-----:R-:W0:Y:S02]  /*0d80*/  MUFU.RCP R11, R11 ;  /* 0x0000000b000b7308 */ /* 0x001e240000001000 */
[----:B0-----:R-:W-:-:S06]  /*0d90*/  VIADD R6, R11, 0xffffffe ;  /* 0x0ffffffe0b067836 */ /* 0x001fcc0000000000 */
[----:B------:R0:W2:Y:S02]  /*0da0*/  F2I.FTZ.U32.TRUNC.NTZ R7, R6 ;  /* 0x0000000600077305 */ /* 0x0000a4000021f000 */
[----:B0-----:R-:W-:Y:S02]  /*0db0*/  IMAD.MOV.U32 R6, RZ, RZ, RZ ;  /* 0x000000ffff067224 */ /* 0x001fe400078e00ff */
[----:B--2---:R-:W-:-:S04]  /*0dc0*/  IMAD.MOV R13, RZ, RZ, -R7 ;  /* 0x000000ffff0d7224 */ /* 0x004fc800078e0a07 */
[----:B------:R-:W-:-:S04]  /*0dd0*/  IMAD R13, R13, UR4, RZ ;  /* 0x000000040d0d7c24 */ /* 0x000fc8000f8e02ff */
[----:B------:R-:W-:-:S06]  /*0de0*/  IMAD.HI.U32 R12, R7, R13, R6 ;  /* 0x0000000d070c7227 */ /* 0x000fcc00078e0006 */
[----:B------:R-:W-:-:S04]  /*0df0*/  IMAD.HI.U32 R17, R12, R9, RZ ;  /* 0x000000090c117227 */ /* 0x000fc800078e00ff */
[----:B------:R-:W-:-:S04]  /*0e00*/  IMAD.MOV R12, RZ, RZ, -R17 ;  /* 0x000000ffff0c7224 */ /* 0x000fc800078e0a11 */
[----:B------:R-:W-:Y:S01]  /*0e10*/  IMAD R7, R12, UR4, R9 ;  /* 0x000000040c077c24 */ /* 0x000fe2000f8e0209 */
[----:B------:R-:W-:-:S04]  /*0e20*/  VIMNMX R9, PT, PT, R0, R9, PT ;  /* 0x0000000900097248 */ /* 0x000fc80003fe0100 */
[----:B------:R-:W-:-:S13]  /*0e30*/  ISETP.GE.U32.AND P0, PT, R7, UR4, PT ;  /* 0x0000000407007c0c */ /* 0x000fda000bf06070 */
[----:B------:R-:W-:Y:S02]  /*0e40*/  @P0 VIADD R7, R7, -UR4 ;  /* 0x8000000407070c36 */ /* 0x000fe40008000000 */
[----:B------:R-:W-:-:S03]  /*0e50*/  @P0 VIADD R17, R17, 0x1 ;  /* 0x0000000111110836 */ /* 0x000fc60000000000 */
[----:B------:R-:W-:Y:S01]  /*0e60*/  ISETP.GE.U32.AND P1, PT, R7, UR4, PT ;  /* 0x0000000407007c0c */ /* 0x000fe2000bf26070 */
[----:B------:R-:W-:-:S12]  /*0e70*/  IMAD.MOV.U32 R7, RZ, RZ, RZ ;  /* 0x000000ffff077224 */ /* 0x000fd800078e00ff */
[----:B------:R-:W-:Y:S01]  /*0e80*/  @P1 VIADD R17, R17, 0x1 ;  /* 0x0000000111111836 */ /* 0x000fe20000000000 */
[----:B------:R-:W-:-:S05]  /*0e90*/  @!P2 LOP3.LUT R17, RZ, UR4, RZ, 0x33, !PT ;  /* 0x00000004ff11ac12 */ /* 0x000fca000f8e33ff */
[----:B------:R-:W-:-:S04]  /*0ea0*/  IMAD R2, R17, R2, RZ ;  /* 0x0000000211027224 */ /* 0x000fc800078e02ff */
[----:B------:R-:W-:Y:S01]  /*0eb0*/  IMAD.IADD R17, R17, 0x1, R2 ;  /* 0x0000000111117824 */ /* 0x000fe200078e0202 */
[----:B------:R-:W-:-:S04]  /*0ec0*/  VIMNMX R11, PT, PT, R10, R2, PT ;  /* 0x000000020a0b7248 */ /* 0x000fc80003fe0100 */
[CC--:B------:R-:W-:Y:S02]  /*0ed0*/  VIMNMX R0, PT, PT, R11.reuse, R8.reuse, PT ;  /* 0x000000080b007248 */ /* 0x0c0fe40003fe0100 */
[CC--:B------:R-:W-:Y:S02]  /*0ee0*/  ISETP.GE.AND P0, PT, R11.reuse, R8.reuse, PT ;  /* 0x000000080b00720c */ /* 0x0c0fe40003f06270 */
[C---:B------:R-:W-:Y:S01]  /*0ef0*/  IADD3 R6, PT, PT, R11.reuse, -R8, RZ ;  /* 0x800000080b067210 */ /* 0x040fe20007ffe0ff */
[----:B------:R-:W-:-:S03]  /*0f00*/  IMAD.IADD R2, R11, 0x1, -R0 ;  /* 0x000000010b027824 */ /* 0x000fc600078e0a00 */
[----:B------:R-:W-:-:S07]  /*0f10*/  SEL R6, R6, RZ, P0 ;  /* 0x000000ff06067207 */ /* 0x000fce0000000000 */
.L_x_22:
[----:B------:R-:W-:Y:S01]  /*0f20*/  ISETP.GE.AND P0, PT, R2, R9, PT ;  /* 0x000000090200720c */ /* 0x000fe20003f06270 */
[----:B------:R-:W-:Y:S04]  /*0f30*/  BSSY.RECONVERGENT B2, `(.L_x_18) ;  /* 0x0000024000027945 */ /* 0x000fe80003800200 */
[----:B------:R-:W-:Y:S01]  /*0f40*/  BSSY.RELIABLE B0, `(.L_x_19) ;  /* 0x0000017000007945 */ /* 0x000fe20003800100 */
[----:B------:R-:W-:Y:S01]  /*0f50*/  LEA R14, R0, UR5, 0x2 ;  /* 0x00000005000e7c11 */ /* 0x000fe2000f8e10ff */
[----:B------:R-:W-:Y:S01]  /*0f60*/  IMAD R16, R2, 0x4, R5 ;  /* 0x0000000402107824 */ /* 0x000fe200078e0205 */
[----:B------:R-:W-:Y:S01]  /*0f70*/  ISETP.LT.OR P0, PT, R0, 0x1, P0 ;  /* 0x000000010000780c */ /* 0x000fe20000701670 */
[----:B------:R-:W-:Y:S02]  /*0f80*/  IMAD.MOV.U32 R10, RZ, RZ, R0 ;  /* 0x000000ffff0a7224 */ /* 0x000fe400078e0000 */
[----:B------:R-:W-:-:S10]  /*0f90*/  IMAD.MOV.U32 R13, RZ, RZ, R2 ;  /* 0x000000ffff0d7224 */ /* 0x000fd400078e0002 */
[----:B------:R-:W-:Y:S05]  /*0fa0*/  @P0 BRA `(.L_x_20) ;  /* 0x00000000002c0947 */ /* 0x000fea0003800000 */
[----:B------:R-:W-:Y:S04]  /*0fb0*/  LDS R12, [R14+-0x4] ;  /* 0xfffffc000e0c7984 */ /* 0x000fe80000000800 */
[----:B------:R-:W0:Y:S02]  /*0fc0*/  LDS R15, [R16] ;  /* 0x00000000100f7984 */ /* 0x000e240000000800 */
[----:B0-----:R-:W-:-:S13]  /*0fd0*/  ISETP.GT.AND P1, PT, R12, R15, PT ;  /* 0x0000000f0c00720c */ /* 0x001fda0003f24270 */
[----:B------:R-:W-:Y:S01]  /*0fe0*/  @P1 IADD3 R12, PT, PT, R0, 0x1, -R7 ;  /* 0x00000001000c1810 */ /* 0x000fe20007ffe807 */
[----:B------:R-:W-:Y:S05]  /*0ff0*/  @P1 BREAK.RELIABLE B0 ;  /* 0x0000000000001942 */ /* 0x000fea0003800100 */
[----:B------:R-:W-:Y:S01]  /*1000*/  @P1 SHF.R.S32.HI R15, RZ, 0x1, R12 ;  /* 0x00000001ff0f1819 */ /* 0x000fe2000001140c */
[----:B------:R-:W-:Y:S01]  /*1010*/  @P1 IMAD.MOV.U32 R6, RZ, RZ, R13 ;  /* 0x000000ffff061224 */ /* 0x000fe200078e000d */
[----:B------:R-:W-:-:S03]  /*1020*/  @P1 PLOP3.LUT P0, PT, PT, PT, PT, 0x8, 0x80 ;  /* 0x000000000080181c */ /* 0x000fc60003f0e170 */
[--C-:B------:R-:W-:Y:S02]  /*1030*/  @P1 IMAD.IADD R2, R2, 0x1, R15.reuse ;  /* 0x0000000102021824 */ /* 0x100fe400078e020f */
[----:B------:R-:W-:Y:S01]  /*1040*/  @P1 IMAD.IADD R0, R0, 0x1, -R15 ;  /* 0x0000000100001824 */ /* 0x000fe200078e0a0f */
[----:B------:R-:W-:Y:S07]  /*1050*/  @P1 BRA `(.L_x_21) ;  /* 0x0000000000441947 */ /* 0x000fee0003800000 */
.L_x_20:
[----:B------:R-:W-:Y:S02]  /*1060*/  ISETP.GE.AND P1, PT, R0, R8, PT ;  /* 0x000000080000720c */ /* 0x000fe40003f26270 */
[----:B------:R-:W-:Y:S02]  /*1070*/  PLOP3.LUT P0, PT, PT, PT, PT, 0x80, 0x8 ;  /* 0x000000000008781c */ /* 0x000fe40003f0f070 */
[----:B------:R-:W-:-:S13]  /*1080*/  ISETP.LT.OR P1, PT, R2, 0x1, P1 ;  /* 0x000000010200780c */ /* 0x000fda0000f21670 */
[----:B------:R-:W-:Y:S05]  /*1090*/  @P1 BREAK.RELIABLE B0 ;  /* 0x0000000000001942 */ /* 0x000fea0003800100 */
[----:B------:R-:W-:Y:S05]  /*10a0*/  @P1 BRA `(.L_x_21) ;  /* 0x0000000000301947 */ /* 0x000fea0003800000 */
[----:B------:R-:W-:Y:S05]  /*10b0*/  BSYNC.RELIABLE B0 ;  /* 0x0000000000007941 */ /* 0x000fea0003800100 */
.L_x_19:
[----:B------:R-:W-:Y:S04]  /*10c0*/  LDS R0, [R16+-0x4] ;  /* 0xfffffc0010007984 */ /* 0x000fe80000000800 */
[----:B------:R-:W0:Y:S02]  /*10d0*/  LDS R15, [R14] ;  /* 0x000000000e0f7984 */ /* 0x000e240000000800 */
[----:B0-----:R-:W-:Y:S01]  /*10e0*/  ISETP.GE.AND P1, PT, R0, R15, PT ;  /* 0x0000000f0000720c */ /* 0x001fe20003f26270 */
[----:B------:R-:W-:-:S12]  /*10f0*/  IMAD.MOV.U32 R0, RZ, RZ, R10 ;  /* 0x000000ffff007224 */ /* 0x000fd800078e000a */
[----:B------:R-:W-:Y:S01]  /*1100*/  @P1 IADD3 R2, PT, PT, R13, 0x1, -R6 ;  /* 0x000000010d021810 */ /* 0x000fe20007ffe806 */
[----:B------:R-:W-:Y:S01]  /*1110*/  @P1 IMAD.MOV.U32 R7, RZ, RZ, R10 ;  /* 0x000000ffff071224 */ /* 0x000fe200078e000a */
[----:B------:R-:W-:Y:S02]  /*1120*/  @P1 PLOP3.LUT P0, PT, PT, PT, PT, 0x8, 0x80 ;  /* 0x000000000080181c */ /* 0x000fe40003f0e170 */
[----:B------:R-:W-:Y:S02]  /*1130*/  @P1 SHF.R.S32.HI R12, RZ, 0x1, R2 ;  /* 0x00000001ff0c1819 */ /* 0x000fe40000011402 */
[----:B------:R-:W-:-:S03]  /*1140*/  MOV R2, R13 ;  /* 0x0000000d00027202 */ /* 0x000fc60000000f00 */
[--C-:B------:R-:W-:Y:S02]  /*1150*/  @P1 IMAD.IADD R0, R10, 0x1, R12.reuse ;  /* 0x000000010a001824 */ /* 0x100fe400078e020c */
[----:B------:R-:W-:-:S07]  /*1160*/  @P1 IMAD.IADD R2, R13, 0x1, -R12 ;  /* 0x000000010d021824 */ /* 0x000fce00078e0a0c */
.L_x_21:
[----:B------:R-:W-:Y:S05]  /*1170*/  BSYNC.RECONVERGENT B2 ;  /* 0x0000000000027941 */ /* 0x000fea0003800200 */
.L_x_18:
[----:B------:R-:W-:Y:S05]  /*1180*/  @!P0 BRA `(.L_x_22) ;  /* 0xfffffffc00648947 */ /* 0x000fea000383ffff */
[----:B------:R-:W-:Y:S05]  /*1190*/  BSYNC.RECONVERGENT B1 ;  /* 0x0000000000017941 */ /* 0x000fea0003800200 */
.L_x_17:
[----:B------:R-:W-:Y:S05]  /*11a0*/  WARPSYNC.ALL ;  /* 0x0000000000007948 */ /* 0x000fea0003800000 */
[C---:B------:R-:W-:Y:S01]  /*11b0*/  IMAD.IADD R2, R17.reuse, 0x1, -R8 ;  /* 0x0000000111027824 */ /* 0x040fe200078e0a08 */
[CC--:B------:R-:W-:Y:S01]  /*11c0*/  ISETP.GE.AND P0, PT, R17.reuse, R8.reuse, PT ;  /* 0x000000081100720c */ /* 0x0c0fe20003f06270 */
[----:B------:R-:W-:Y:S01]  /*11d0*/  BSSY.RECONVERGENT B2, `(.L_x_23) ;  /* 0x000002c000027945 */ /* 0x000fe20003800200 */
[----:B------:R-:W-:Y:S01]  /*11e0*/  VIMNMX R10, PT, PT, R17, R8, PT ;  /* 0x00000008110a7248 */ /* 0x000fe20003fe0100 */
[----:B------:R-:W-:Y:S01]  /*11f0*/  IMAD.MOV.U32 R7, RZ, RZ, RZ ;  /* 0x000000ffff077224 */ /* 0x000fe200078e00ff */
[----:B------:R-:W-:-:S03]  /*1200*/  SEL R6, R2, RZ, P0 ;  /* 0x000000ff02067207 */ /* 0x000fc60000000000 */
[----:B------:R-:W-:-:S07]  /*1210*/  IMAD.IADD R2, R17, 0x1, -R10 ;  /* 0x0000000111027824 */ /* 0x000fce00078e0a0a */
.L_x_28:
        /* <DEDUP_REMOVED lines=12> */
[C---:B------:R-:W-:Y:S01]  /*12e0*/  @P1 IADD3 R14, PT, PT, R10.reuse, 0x1, -R7 ;  /* 0x000000010a0e1810 */ /* 0x040fe20007ffe807 */
[----:B------:R-:W-:Y:S05]  /*12f0*/  @P1 BREAK.RELIABLE B1 ;  /* 0x0000000000011942 */ /* 0x000fea0003800100 */
[----:B------:R-:W-:Y:S01]  /*1300*/  @P1 SHF.R.S32.HI R15, RZ, 0x1, R14 ;  /* 0x00000001ff0f1819 */ /* 0x000fe2000001140e */
[----:B------:R-:W-:Y:S01]  /*1310*/  @P1 IMAD.MOV.U32 R6, RZ, RZ, R13 ;  /* 0x000000ffff061224 */ /* 0x000fe200078e000d */
[----:B------:R-:W-:Y:S02]  /*1320*/  @P1 PLOP3.LUT P0, PT, PT, PT, PT, 0x8, 0x80 ;  /* 0x000000000080181c */ /* 0x000fe40003f0e170 */
[----:B------:R-:W-:Y:S01]  /*1330*/  @P1 IADD3 R10, PT, PT, R10, -R15, RZ ;  /* 0x8000000f0a0a1210 */ /* 0x000fe20007ffe0ff */
[----:B------:R-:W-:Y:S01]  /*1340*/  @P1 IMAD.IADD R2, R2, 0x1, R15 ;  /* 0x0000000102021824 */ /* 0x000fe200078e020f */
[----:B------:R-:W-:Y:S09]  /*1350*/  @P1 BRA `(.L_x_27) ;  /* 0x0000000000441947 */ /* 0x000ff20003800000 */
.L_x_26:
[----:B------:R-:W-:Y:S02]  /*1360*/  ISETP.GE.AND P1, PT, R10, R8, PT ;  /* 0x000000080a00720c */ /* 0x000fe40003f26270 */
[----:B------:R-:W-:Y:S02]  /*1370*/  PLOP3.LUT P0, PT, PT, PT, PT, 0x80, 0x8 ;  /* 0x000000000008781c */ /* 0x000fe40003f0f070 */
[----:B------:R-:W-:-:S13]  /*1380*/  ISETP.LT.OR P1, PT, R2, 0x1, P1 ;  /* 0x000000010200780c */ /* 0x000fda0000f21670 */
[----:B------:R-:W-:Y:S05]  /*1390*/  @P1 BREAK.RELIABLE B1 ;  /* 0x0000000000011942 */ /* 0x000fea0003800100 */
[----:B------:R-:W-:Y:S05]  /*13a0*/  @P1 BRA `(.L_x_27) ;  /* 0x0000000000301947 */ /* 0x000fea0003800000 */
[----:B------:R-:W-:Y:S05]  /*13b0*/  BSYNC.RELIABLE B1 ;  /* 0x0000000000017941 */ /* 0x000fea0003800100 */
.L_x_25:
[----:B------:R-:W-:Y:S01]  /*13c0*/  LDS R2, [R18+-0x4] ;  /* 0xfffffc0012027984 */ /* 0x000fe20000000800 */
[----:B------:R-:W-:-:S03]  /*13d0*/  IMAD.MOV.U32 R10, RZ, RZ, R12 ;  /* 0x000000ffff0a7224 */ /* 0x000fc600078e000c */
[----:B------:R-:W0:Y:S02]  /*13e0*/  LDS R15, [R16] ;  /* 0x00000000100f7984 */ /* 0x000e240000000800 */
[----:B0-----:R-:W-:-:S13]  /*13f0*/  ISETP.GE.AND P1, PT, R2, R15, PT ;  /* 0x0000000f0200720c */ /* 0x001fda0003f26270 */
[----:B------:R-:W-:Y:S01]  /*1400*/  @P1 IADD3 R2, PT, PT, R13, 0x1, -R6 ;  /* 0x000000010d021810 */ /* 0x000fe20007ffe806 */
[----:B------:R-:W-:Y:S01]  /*1410*/  @P1 IMAD.MOV.U32 R7, RZ, RZ, R12 ;  /* 0x000000ffff071224 */ /* 0x000fe200078e000c */
[----:B------:R-:W-:Y:S02]  /*1420*/  @P1 PLOP3.LUT P0, PT, PT, PT, PT, 0x8, 0x80 ;  /* 0x000000000080181c */ /* 0x000fe40003f0e170 */
[----:B------:R-:W-:Y:S01]  /*1430*/  @P1 SHF.R.S32.HI R14, RZ, 0x1, R2 ;  /* 0x00000001ff0e1819 */ /* 0x000fe20000011402 */
[----:B------:R-:W-:-:S04]  /*1440*/  IMAD.MOV.U32 R2, RZ, RZ, R13 ;  /* 0x000000ffff027224 */ /* 0x000fc800078e000d */
[--C-:B------:R-:W-:Y:S02]  /*1450*/  @P1 IMAD.IADD R10, R12, 0x1, R14.reuse ;  /* 0x000000010c0a1824 */ /* 0x100fe400078e020e */
[----:B------:R-:W-:-:S07]  /*1460*/  @P1 IMAD.IADD R2, R13, 0x1, -R14 ;  /* 0x000000010d021824 */ /* 0x000fce00078e0a0e */
.L_x_27:
[----:B------:R-:W-:Y:S05]  /*1470*/  BSYNC.RECONVERGENT B3 ;  /* 0x0000000000037941 */ /* 0x000fea0003800200 */
.L_x_24:
[----:B------:R-:W-:Y:S05]  /*1480*/  @!P0 BRA `(.L_x_28) ;  /* 0xfffffffc00648947 */ /* 0x000fea000383ffff */
[----:B------:R-:W-:Y:S05]  /*1490*/  BSYNC.RECONVERGENT B2 ;  /* 0x0000000000027941 */ /* 0x000fea0003800200 */
.L_x_23:
[----:B------:R-:W-:Y:S05]  /*14a0*/  WARPSYNC.ALL ;  /* 0x0000000000007948 */ /* 0x000fea0003800000 */
[--C-:B------:R-:W-:Y:S01]  /*14b0*/  IMAD.IADD R14, R11, 0x1, -R0.reuse ;  /* 0x000000010b0e7824 */ /* 0x100fe200078e0a00 */
[----:B------:R-:W-:Y:S01]  /*14c0*/  IADD3 R8, P1, PT, R3, R11, RZ ;  /* 0x0000000b03087210 */ /* 0x000fe20007f3e0ff */
[----:B------:R-:W-:Y:S01]  /*14d0*/  IMAD.IADD R6, R10, 0x1, -R0 ;  /* 0x000000010a067824 */ /* 0x000fe200078e0a00 */
[----:B------:R-:W-:Y:S01]  /*14e0*/  BSSY.RECONVERGENT B2, `(.L_x_29) ;  /* 0x0000025000027945 */ /* 0x000fe20003800200 */
[----:B------:R-:W-:Y:S01]  /*14f0*/  HFMA2 R9, -RZ, RZ, 0, 0 ;  /* 0x00000000ff097431 */ /* 0x000fe200000001ff */
[----:B------:R-:W-:Y:S01]  /*1500*/  IADD3 R13, PT, PT, R17, -R14, -R10 ;  /* 0x8000000e110d7210 */ /* 0x000fe20007ffe80a */
[----:B------:R-:W-:-:S02]  /*1510*/  IMAD.MOV.U32 R7, RZ, RZ, RZ ;  /* 0x000000ffff077224 */ /* 0x000fc400078e00ff */
[----:B------:R-:W-:Y:S01]  /*1520*/  IMAD.MOV.U32 R12, RZ, RZ, RZ ;  /* 0x000000ffff0c7224 */ /* 0x000fe200078e00ff */
[----:B------:R-:W-:-:S04]  /*1530*/  VIMNMX R2, PT, PT, R6, R13, PT ;  /* 0x0000000d06027248 */ /* 0x000fc80003fe0100 */
[----:B------:R-:W-:Y:S02]  /*1540*/  ISETP.GE.AND P0, PT, R2, 0x1, PT ;  /* 0x000000010200780c */ /* 0x000fe40003f06270 */
[----:B------:R-:W-:-:S04]  /*1550*/  SHF.R.S32.HI R2, RZ, 0x1f, R11 ;  /* 0x0000001fff027819 */ /* 0x000fc8000001140b */
[----:B------:R-:W-:-:S07]  /*1560*/  LEA.HI.X.SX32 R15, R3, R2, 0x1, P1 ;  /* 0x00000002030f7211 */ /* 0x000fce00008f0eff */
[----:B------:R-:W-:Y:S05]  /*1570*/  @!P0 BRA `(.L_x_30) ;  /* 0x00000000006c8947 */ /* 0x000fea0003800000 */
[----:B------:R-:W0:Y:S01]  /*1580*/  LDCU.64 UR6, c[0x0][0x3a0] ;  /* 0x00007400ff0677ac */ /* 0x000e220008000a00 */
[----:B------:R-:W-:Y:S01]  /*1590*/  IMAD R25, R14, 0x4, R5 ;  /* 0x000000040e197824 */ /* 0x000fe200078e0205 */
[----:B------:R-:W-:Y:S01]  /*15a0*/  LEA R20, R0, UR5, 0x2 ;  /* 0x0000000500147c11 */ /* 0x000fe2000f8e10ff */
[----:B------:R-:W-:Y:S02]  /*15b0*/  IMAD.MOV.U32 R9, RZ, RZ, RZ ;  /* 0x000000ffff097224 */ /* 0x000fe400078e00ff */
[----:B------:R-:W-:Y:S02]  /*15c0*/  IMAD.MOV.U32 R12, RZ, RZ, RZ ;  /* 0x000000ffff0c7224 */ /* 0x000fe400078e00ff */
[----:B------:R-:W-:Y:S01]  /*15d0*/  IMAD.MOV.U32 R7, RZ, RZ, RZ ;  /* 0x000000ffff077224 */ /* 0x000fe200078e00ff */
[----:B0-----:R-:W-:-:S04]  /*15e0*/  LEA R2, P0, R8, UR6, 0x2 ;  /* 0x0000000608027c11 */ /* 0x001fc8000f8010ff */
[----:B------:R-:W-:-:S09]  /*15f0*/  LEA.HI.X R3, R8, UR7, R15, 0x2, P0 ;  /* 0x0000000708037c11 */ /* 0x000fd200080f140f */
.L_x_31:
[----:B------:R-:W-:Y:S02]  /*1600*/  IMAD R5, R7, 0x4, R20 ;  /* 0x0000000407057824 */ /* 0x000fe400078e0214 */
[C---:B------:R-:W-:Y:S02]  /*1610*/  IMAD R14, R12.reuse, 0x4, R25 ;  /* 0x000000040c0e7824 */ /* 0x040fe400078e0219 */
[C---:B------:R-:W-:Y:S01]  /*1620*/  IMAD.WIDE.U32 R18, R9.reuse, 0x4, R2 ;  /* 0x0000000409127825 */ /* 0x040fe200078e0002 */
[----:B------:R-:W-:Y:S01]  /*1630*/  IADD3 R9, PT, PT, R9, 0x1, RZ ;  /* 0x0000000109097810 */ /* 0x000fe20007ffe0ff */
[----:B------:R-:W-:Y:S02]  /*1640*/  LDS R5, [R5] ;  /* 0x0000000005057984 */ /* 0x000fe40000000800 */
[----:B-1----:R-:W-:Y:S02]  /*1650*/  VIADD R21, R7, 0x1 ;  /* 0x0000000107157836 */ /* 0x002fe40000000000 */
[----:B------:R-:W0:Y:S01]  /*1660*/  LDS R14, [R14] ;  /* 0x000000000e0e7984 */ /* 0x000e220000000800 */
[----:B------:R-:W-:Y:S01]  /*1670*/  VIADD R16, R12, 0x1 ;  /* 0x000000010c107836 */ /* 0x000fe20000000000 */
[----:B0-----:R-:W-:-:S02]  /*1680*/  ISETP.GE.AND P0, PT, R5, R14, PT ;  /* 0x0000000e0500720c */ /* 0x001fc40003f06270 */
[CC--:B------:R-:W-:Y:S02]  /*1690*/  ISETP.GE.AND P1, PT, R5.reuse, R14.reuse, PT ;  /* 0x0000000e0500720c */ /* 0x0c0fe40003f26270 */
[----:B------:R-:W-:-:S05]  /*16a0*/  VIMNMX R23, PT, PT, R5, R14, PT ;  /* 0x0000000e05177248 */ /* 0x000fca0003fe0100 */
[----:B------:R0:W-:Y:S04]  /*16b0*/  STG.E desc[UR8][R18.64], R23 ;  /* 0x0000001712007986 */ /* 0x0001e8000c101908 */
[----:B------:R-:W-:Y:S02]  /*16c0*/  @!P0 IMAD.MOV R16, RZ, RZ, R12 ;  /* 0x000000ffff108224 */ /* 0x000fe400078e020c */
[----:B------:R-:W-:Y:S02]  /*16d0*/  @P1 IMAD.MOV R21, RZ, RZ, R7 ;  /* 0x000000ffff151224 */ /* 0x000fe400078e0207 */
[----:B------:R-:W-:Y:S01]  /*16e0*/  IMAD.MOV.U32 R12, RZ, RZ, R16 ;  /* 0x000000ffff0c7224 */ /* 0x000fe200078e0010 */
[----:B------:R-:W-:Y:S01]  /*16f0*/  ISETP.GE.AND P0, PT, R16, R13, PT ;  /* 0x0000000d1000720c */ /* 0x000fe20003f06270 */
[----:B------:R-:W-:Y:S01]  /*1700*/  IMAD.MOV.U32 R7, RZ, RZ, R21 ;  /* 0x000000ffff077224 */ /* 0x000fe200078e0015 */
[----:B------:R-:W-:-:S13]  /*1710*/  ISETP.LT.AND P1, PT, R21, R6, PT ;  /* 0x000000061500720c */ /* 0x000fda0003f21270 */
[----:B0-----:R-:W-:Y:S05]  /*1720*/  @!P0 BRA P1, `(.L_x_31) ;  /* 0xfffffffc00b48947 */ /* 0x001fea000083ffff */
.L_x_30:
[----:B------:R-:W-:Y:S05]  /*1730*/  BSYNC.RECONVERGENT B2 ;  /* 0x0000000000027941 */ /* 0x000fea0003800200 */
.L_x_29:
[----:B------:R-:W-:Y:S01]  /*1740*/  ISETP.NE.AND P0, PT, R7, R6, PT ;  /* 0x000000060700720c */ /* 0x000fe20003f05270 */
[----:B------:R-:W-:-:S12]  /*1750*/  BSSY.RECONVERGENT B2, `(.L_x_32) ;  /* 0x0000108000027945 */ /* 0x000fd80003800200 */
[----:B------:R-:W-:Y:S05]  /*1760*/  @!P0 BRA `(.L_x_33) ;  /* 0x0000000800048947 */ /* 0x000fea0003800000 */
[----:B------:R-:W-:-:S13]  /*1770*/  ISETP.GE.AND P0, PT, R7, R6, PT ;  /* 0x000000060700720c */ /* 0x000fda0003f06270 */
[----:B------:R-:W-:Y:S05]  /*1780*/  @P0 BRA `(.L_x_34) ;  /* 0x0000001000100947 */ /* 0x000fea0003800000 */
[----:B------:R-:W-:Y:S01]  /*1790*/  IMAD.IADD R3, R0, 0x1, R7 ;  /* 0x0000000100037824 */ /* 0x000fe200078e0207 */
[----:B------:R-:W-:Y:S03]  /*17a0*/  BSSY.RECONVERGENT B3, `(.L_x_35) ;  /* 0x000001b000037945 */ /* 0x000fe60003800200 */
[----:B------:R-:W-:Y:S02]  /*17b0*/  IMAD.IADD R2, R10, 0x1, -R3 ;  /* 0x000000010a027824 */ /* 0x000fe400078e0a03 */
[----:B------:R-:W-:-:S03]  /*17c0*/  IMAD.IADD R10, R3, 0x1, -R10 ;  /* 0x00000001030a7824 */ /* 0x000fc600078e0a0a */
[----:B------:R-:W-:Y:S02]  /*17d0*/  LOP3.LUT P1, R4, R2, 0x3, RZ, 0xc0, !PT ;  /* 0x0000000302047812 */ /* 0x000fe4000782c0ff */
[----:B------:R-:W-:-:S11]  /*17e0*/  ISETP.GT.U32.AND P0, PT, R10, -0x4, PT ;  /* 0xfffffffc0a00780c */ /* 0x000fd60003f04070 */
[----:B------:R-:W-:Y:S05]  /*17f0*/  @!P1 BRA `(.L_x_36) ;  /* 0x0000000000549947 */ /* 0x000fea0003800000 */
[----:B------:R-:W0:Y:S01]  /*1800*/  LDCU.64 UR6, c[0x0][0x3a0] ;  /* 0x00007400ff0677ac */ /* 0x000e220008000a00 */
[C---:B------:R-:W-:Y:S01]  /*1810*/  SHF.L.U64.HI R3, R8.reuse, 0x2, R15 ;  /* 0x0000000208037819 */ /* 0x040fe2000001020f */
[----:B------:R-:W-:Y:S01]  /*1820*/  IMAD.SHL.U32 R2, R8, 0x4, RZ ;  /* 0x0000000408027824 */ /* 0x000fe200078e00ff */
[C---:B------:R-:W-:Y:S01]  /*1830*/  LEA R5, R7.reuse, UR5, 0x2 ;  /* 0x0000000507057c11 */ /* 0x040fe2000f8e10ff */
[----:B------:R-:W-:Y:S02]  /*1840*/  IMAD.IADD R7, R7, 0x1, R4 ;  /* 0x0000000107077824 */ /* 0x000fe400078e0204 */
[----:B------:R-:W-:-:S04]  /*1850*/  IMAD.WIDE.U32 R2, R9, 0x4, R2 ;  /* 0x0000000409027825 */ /* 0x000fc800078e0002 */
[--C-:B------:R-:W-:Y:S02]  /*1860*/  IMAD.IADD R9, R9, 0x1, R4.reuse ;  /* 0x0000000109097824 */ /* 0x100fe400078e0204 */
[----:B------:R-:W-:Y:S02]  /*1870*/  IMAD.MOV R4, RZ, RZ, -R4 ;  /* 0x000000ffff047224 */ /* 0x000fe400078e0a04 */
[----:B------:R-:W-:Y:S01]  /*1880*/  IMAD R5, R0, 0x4, R5 ;  /* 0x0000000400057824 */ /* 0x000fe200078e0205 */
[----:B0-----:R-:W-:-:S04]  /*1890*/  IADD3 R10, P1, PT, R2, UR6, RZ ;  /* 0x00000006020a7c10 */ /* 0x001fc8000ff3e0ff */
[----:B------:R-:W-:-:S09]  /*18a0*/  IADD3.X R13, PT, PT, R3, UR7, RZ, P1, !PT ;  /* 0x00000007030d7c10 */ /* 0x000fd20008ffe4ff */
.L_x_37:
[----:B0-----:R0:W2:Y:S01]  /*18b0*/  LDS R11, [R5] ;  /* 0x00000000050b7984 */ /* 0x0010a20000000800 */
[----:B------:R-:W-:Y:S01]  /*18c0*/  MOV R2, R10 ;  /* 0x0000000a00027202 */ /* 0x000fe20000000f00 */
[----:B------:R-:W-:Y:S01]  /*18d0*/  IMAD.MOV.U32 R3, RZ, RZ, R13 ;  /* 0x000000ffff037224 */ /* 0x000fe200078e000d */
[----:B------:R-:W-:Y:S01]  /*18e0*/  IADD3 R10, P2, PT, R10, 0x4, RZ ;  /* 0x000000040a0a7810 */ /* 0x000fe20007f5e0ff */
[----:B------:R-:W-:Y:S02]  /*18f0*/  VIADD R4, R4, 0x1 ;  /* 0x0000000104047836 */ /* 0x000fe40000000000 */
[----:B0-----:R-:W-:-:S03]  /*1900*/  VIADD R5, R5, 0x4 ;  /* 0x0000000405057836 */ /* 0x001fc60000000000 */
[----:B------:R-:W-:Y:S01]  /*1910*/  ISETP.NE.AND P1, PT, R4, RZ, PT ;  /* 0x000000ff0400720c */ /* 0x000fe20003f25270 */
[----:B------:R-:W-:Y:S01]  /*1920*/  IMAD.X R13, RZ, RZ, R13, P2 ;  /* 0x000000ffff0d7224 */ /* 0x000fe200010e060d */
[----:B--2---:R0:W-:Y:S11]  /*1930*/  STG.E desc[UR8][R2.64], R11 ;  /* 0x0000000b02007986 */ /* 0x0041f6000c101908 */
[----:B------:R-:W-:Y:S05]  /*1940*/  @P1 BRA `(.L_x_37) ;  /* 0xfffffffc00d81947 */ /* 0x000fea000383ffff */
.L_x_36:
[----:B------:R-:W-:Y:S05]  /*1950*/  BSYNC.RECONVERGENT B3 ;  /* 0x0000000000037941 */ /* 0x000fea0003800200 */
.L_x_35:
[----:B------:R-:W-:Y:S05]  /*1960*/  @P0 BRA `(.L_x_34) ;  /* 0x0000000c00980947 */ /* 0x000fea0003800000 */
[----:B------:R-:W2:Y:S01]  /*1970*/  LDCU.64 UR6, c[0x0][0x3a0] ;  /* 0x00007400ff0677ac */ /* 0x000ea20008000a00 */
[C---:B0-----:R-:W-:Y:S01]  /*1980*/  SHF.L.U64.HI R3, R8.reuse, 0x2, R15 ;  /* 0x0000000208037819 */ /* 0x041fe2000001020f */
[----:B------:R-:W-:Y:S01]  /*1990*/  IMAD.SHL.U32 R2, R8, 0x4, RZ ;  /* 0x0000000408027824 */ /* 0x000fe200078e00ff */
[----:B------:R-:W-:Y:S01]  /*19a0*/  LEA R5, R7, UR5, 0x2 ;  /* 0x0000000507057c11 */ /* 0x000fe2000f8e10ff */
[----:B------:R-:W-:Y:S01]  /*19b0*/  IMAD.IADD R4, R6, 0x1, -R7 ;  /* 0x0000000106047824 */ /* 0x000fe200078e0a07 */
[----:B------:R-:W-:Y:S01]  /*19c0*/  BSSY.RECONVERGENT B3, `(.L_x_38) ;  /* 0x0000034000037945 */ /* 0x000fe20003800200 */
[----:B------:R-:W-:-:S03]  /*19d0*/  IMAD.WIDE.U32 R2, R9, 0x4, R2 ;  /* 0x0000000409027825 */ /* 0x000fc600078e0002 */
[----:B------:R-:W-:Y:S01]  /*19e0*/  ISETP.GT.AND P1, PT, R4, 0xc, PT ;  /* 0x0000000c0400780c */ /* 0x000fe20003f24270 */
[----:B------:R-:W-:-:S04]  /*19f0*/  IMAD R0, R0, 0x4, R5 ;  /* 0x0000000400007824 */ /* 0x000fc800078e0205 */
[----:B------:R-:W-:Y:S01]  /*1a00*/  VIADD R0, R0, 0x8 ;  /* 0x0000000800007836 */ /* 0x000fe20000000000 */
[----:B--2---:R-:W-:-:S04]  /*1a10*/  IADD3 R2, P0, PT, R2, UR6, RZ ;  /* 0x0000000602027c10 */ /* 0x004fc8000ff1e0ff */
[----:B------:R-:W-:-:S04]  /*1a20*/  IADD3 R2, P2, PT, R2, 0x8, RZ ;  /* 0x0000000802027810 */ /* 0x000fc80007f5e0ff */
[----:B------:R-:W-:Y:S02]  /*1a30*/  IADD3.X R3, PT, PT, RZ, UR7, R3, P2, P0 ;  /* 0x00000007ff037c10 */ /* 0x000fe400097e0403 */
[----:B------:R-:W-:Y:S01]  /*1a40*/  PLOP3.LUT P0, PT, PT, PT, PT, 0x80, 0x8 ;  /* 0x000000000008781c */ /* 0x000fe20003f0f070 */
[----:B------:R-:W-:-:S12]  /*1a50*/  @!P1 BRA `(.L_x_39) ;  /* 0x0000000000a89947 */ /* 0x000fd80003800000 */
[----:B------:R-:W-:Y:S01]  /*1a60*/  PLOP3.LUT P0, PT, PT, PT, PT, 0x8, 0x80 ;  /* 0x000000000080781c */ /* 0x000fe20003f0e170 */
[----:B------:R-:W-:-:S12]  /*1a70*/  VIADD R16, R6, 0xfffffff4 ;  /* 0xfffffff406107836 */ /* 0x000fd80000000000 */
.L_x_40:
[----:B------:R-:W0:Y:S01]  /*1a80*/  LDS R5, [R0+-0x8] ;  /* 0xfffff80000057984 */ /* 0x000e220000000800 */
[----:B------:R-:W-:-:S03]  /*1a90*/  VIADD R7, R7, 0x10 ;  /* 0x0000001007077836 */ /* 0x000fc60000000000 */
[----:B------:R-:W2:Y:S02]  /*1aa0*/  LDS R9, [R0+-0x4] ;  /* 0xfffffc0000097984 */ /* 0x000ea40000000800 */
[----:B------:R-:W-:Y:S02]  /*1ab0*/  ISETP.GE.AND P1, PT, R7, R16, PT ;  /* 0x000000100700720c */ /* 0x000fe40003f26270 */
[----:B------:R-:W3:Y:S04]  /*1ac0*/  LDS R11, [R0] ;  /* 0x00000000000b7984 */ /* 0x000ee80000000800 */
[----:B------:R-:W4:Y:S04]  /*1ad0*/  LDS R13, [R0+0x4] ;  /* 0x00000400000d7984 */ /* 0x000f280000000800 */
[----:B------:R-:W5:Y:S04]  /*1ae0*/  LDS R15, [R0+0x8] ;  /* 0x00000800000f7984 */ /* 0x000f680000000800 */
[----:B------:R-:W5:Y:S04]  /*1af0*/  LDS R17, [R0+0xc] ;  /* 0x00000c0000117984 */ /* 0x000f680000000800 */
[----:B------:R-:W5:Y:S04]  /*1b00*/  LDS R19, [R0+0x10] ;  /* 0x0000100000137984 */ /* 0x000f680000000800 */
[----:B-1----:R-:W1:Y:S04]  /*1b10*/  LDS R21, [R0+0x14] ;  /* 0x0000140000157984 */ /* 0x002e680000000800 */
[----:B------:R-:W1:Y:S04]  /*1b20*/  LDS R23, [R0+0x18] ;  /* 0x0000180000177984 */ /* 0x000e680000000800 */
[----:B------:R-:W1:Y:S04]  /*1b30*/  LDS R25, [R0+0x1c] ;  /* 0x00001c0000197984 */ /* 0x000e680000000800 */
[----:B------:R-:W1:Y:S04]  /*1b40*/  LDS R27, [R0+0x20] ;  /* 0x00002000001b7984 */ /* 0x000e680000000800 */
[----:B------:R-:W1:Y:S04]  /*1b50*/  LDS R29, [R0+0x24] ;  /* 0x00002400001d7984 */ /* 0x000e680000000800 */
[----:B------:R-:W1:Y:S04]  /*1b60*/  LDS R4, [R0+0x28] ;  /* 0x0000280000047984 */ /* 0x000e680000000800 */
[----:B------:R-:W1:Y:S04]  /*1b70*/  LDS R8, [R0+0x2c] ;  /* 0x00002c0000087984 */ /* 0x000e680000000800 */
[----:B------:R-:W1:Y:S04]  /*1b80*/  LDS R10, [R0+0x30] ;  /* 0x00003000000a7984 */ /* 0x000e680000000800 */
[----:B------:R3:W1:Y:S04]  /*1b90*/  LDS R12, [R0+0x34] ;  /* 0x00003400000c7984 */ /* 0x0006680000000800 */
[----:B0-----:R0:W-:Y:S04]  /*1ba0*/  STG.E desc[UR8][R2.64+-0x8], R5 ;  /* 0xfffff80502007986 */ /* 0x0011e8000c101908 */
[----:B--2---:R-:W-:Y:S01]  /*1bb0*/  STG.E desc[UR8][R2.64+-0x4], R9 ;  /* 0xfffffc0902007986 */ /* 0x004fe2000c101908 */
[----:B---3--:R-:W-:-:S03]  /*1bc0*/  VIADD R0, R0, 0x40 ;  /* 0x0000004000007836 */ /* 0x008fc60000000000 */
[----:B------:R-:W-:Y:S01]  /*1bd0*/  STG.E desc[UR8][R2.64], R11 ;  /* 0x0000000b02007986 */ /* 0x000fe2000c101908 */
[----:B0-----:R-:W-:-:S03]  /*1be0*/  IADD3 R5, P2, PT, R2, 0x40, RZ ;  /* 0x0000004002057810 */ /* 0x001fc60007f5e0ff */
[----:B----4-:R-:W-:Y:S01]  /*1bf0*/  STG.E desc[UR8][R2.64+0x4], R13 ;  /* 0x0000040d02007986 */ /* 0x010fe2000c101908 */
[----:B------:R-:W-:-:S03]  /*1c00*/  IADD3.X R14, PT, PT, RZ, R3, RZ, P2, !PT ;  /* 0x00000003ff0e7210 */ /* 0x000fc600017fe4ff */
[----:B-----5:R-:W-:Y:S04]  /*1c10*/  STG.E desc[UR8][R2.64+0x8], R15 ;  /* 0x0000080f02007986 */ /* 0x020fe8000c101908 */
[----:B------:R-:W-:Y:S04]  /*1c20*/  STG.E desc[UR8][R2.64+0xc], R17 ;  /* 0x00000c1102007986 */ /* 0x000fe8000c101908 */
[----:B------:R-:W-:Y:S04]  /*1c30*/  STG.E desc[UR8][R2.64+0x10], R19 ;  /* 0x0000101302007986 */ /* 0x000fe8000c101908 */
[----:B-1----:R-:W-:Y:S04]  /*1c40*/  STG.E desc[UR8][R2.64+0x14], R21 ;  /* 0x0000141502007986 */ /* 0x002fe8000c101908 */
[----:B------:R-:W-:Y:S04]  /*1c50*/  STG.E desc[UR8][R2.64+0x18], R23 ;  /* 0x0000181702007986 */ /* 0x000fe8000c101908 */
[----:B------:R-:W-:Y:S04]  /*1c60*/  STG.E desc[UR8][R2.64+0x1c], R25 ;  /* 0x00001c1902007986 */ /* 0x000fe8000c101908 */
[----:B------:R-:W-:Y:S04]  /*1c70*/  STG.E desc[UR8][R2.64+0x20], R27 ;  /* 0x0000201b02007986 */ /* 0x000fe8000c101908 */
[----:B------:R-:W-:Y:S04]  /*1c80*/  STG.E desc[UR8][R2.64+0x24], R29 ;  /* 0x0000241d02007986 */ /* 0x000fe8000c101908 */
[----:B------:R-:W-:Y:S04]  /*1c90*/  STG.E desc[UR8][R2.64+0x28], R4 ;  /* 0x0000280402007986 */ /* 0x000fe8000c101908 */
[----:B------:R-:W-:Y:S04]  /*1ca0*/  STG.E desc[UR8][R2.64+0x2c], R8 ;  /* 0x00002c0802007986 */ /* 0x000fe8000c101908 */
[----:B------:R-:W-:Y:S04]  /*1cb0*/  STG.E desc[UR8][R2.64+0x30], R10 ;  /* 0x0000300a02007986 */ /* 0x000fe8000c101908 */
[----:B------:R0:W-:Y:S02]  /*1cc0*/  STG.E desc[UR8][R2.64+0x34], R12 ;  /* 0x0000340c02007986 */ /* 0x0001e4000c101908 */
[----:B0-----:R-:W-:-:S02]  /*1cd0*/  IMAD.MOV.U32 R2, RZ, RZ, R5 ;  /* 0x000000ffff027224 */ /* 0x001fc400078e0005 */
[----:B------:R-:W-:Y:S01]  /*1ce0*/  IMAD.MOV.U32 R3, RZ, RZ, R14 ;  /* 0x000000ffff037224 */ /* 0x000fe200078e000e */
[----:B------:R-:W-:Y:S06]  /*1cf0*/  @!P1 BRA `(.L_x_40) ;  /* 0xfffffffc00609947 */ /* 0x000fec000383ffff */
.L_x_39:
[----:B------:R-:W-:Y:S05]  /*1d00*/  BSYNC.RECONVERGENT B3 ;  /* 0x0000000000037941 */ /* 0x000fea0003800200 */
.L_x_38:
[----:B------:R-:W-:Y:S01]  /*1d10*/  IMAD.IADD R4, R6, 0x1, -R7 ;  /* 0x0000000106047824 */ /* 0x000fe200078e0a07 */
[----:B------:R-:W-:Y:S04]  /*1d20*/  BSSY.RECONVERGENT B3, `(.L_x_41) ;  /* 0x000001a000037945 */ /* 0x000fe80003800200 */
[----:B------:R-:W-:-:S13]  /*1d30*/  ISETP.GT.AND P1, PT, R4, 0x4, PT ;  /* 0x000000040400780c */ /* 0x000fda0003f24270 */
[----:B------:R-:W-:Y:S05]  /*1d40*/  @!P1 BRA `(.L_x_42) ;  /* 0x00000000005c9947 */ /* 0x000fea0003800000 */
[----:B------:R-:W0:Y:S01]  /*1d50*/  LDS R5, [R0+-0x8] ;  /* 0xfffff80000057984 */ /* 0x000e220000000800 */
[----:B------:R-:W-:Y:S01]  /*1d60*/  IADD3 R4, P1, PT, R2, 0x20, RZ ;  /* 0x0000002002047810 */ /* 0x000fe20007f3e0ff */
[----:B------:R-:W-:Y:S01]  /*1d70*/  VIADD R7, R7, 0x8 ;  /* 0x0000000807077836 */ /* 0x000fe20000000000 */
[----:B------:R-:W-:Y:S01]  /*1d80*/  PLOP3.LUT P0, PT, PT, PT, PT, 0x8, 0x80 ;  /* 0x000000000080781c */ /* 0x000fe20003f0e170 */
[----:B------:R-:W2:Y:S02]  /*1d90*/  LDS R9, [R0+-0x4] ;  /* 0xfffffc0000097984 */ /* 0x000ea40000000800 */
[----:B------:R-:W-:Y:S02]  /*1da0*/  IMAD.X R23, RZ, RZ, R3, P1 ;  /* 0x000000ffff177224 */ /* 0x000fe400008e0603 */
[----:B------:R-:W3:Y:S04]  /*1db0*/  LDS R11, [R0] ;  /* 0x00000000000b7984 */ /* 0x000ee80000000800 */
[----:B------:R-:W4:Y:S04]  /*1dc0*/  LDS R13, [R0+0x4] ;  /* 0x00000400000d7984 */ /* 0x000f280000000800 */
[----:B------:R-:W5:Y:S04]  /*1dd0*/  LDS R15, [R0+0x8] ;  /* 0x00000800000f7984 */ /* 0x000f680000000800 */
[----:B------:R-:W5:Y:S04]  /*1de0*/  LDS R17, [R0+0xc] ;  /* 0x00000c0000117984 */ /* 0x000f680000000800 */
[----:B------:R-:W5:Y:S04]  /*1df0*/  LDS R19, [R0+0x10] ;  /* 0x0000100000137984 */ /* 0x000f680000000800 */
[----:B-1----:R1:W5:Y:S02]  /*1e00*/  LDS R21, [R0+0x14] ;  /* 0x0000140000157984 */ /* 0x0023640000000800 */
[----:B-1----:R-:W-:-:S02]  /*1e10*/  VIADD R0, R0, 0x20 ;  /* 0x0000002000007836 */ /* 0x002fc40000000000 */
[----:B0-----:R-:W-:Y:S04]  /*1e20*/  STG.E desc[UR8][R2.64+-0x8], R5 ;  /* 0xfffff80502007986 */ /* 0x001fe8000c101908 */
[----:B--2---:R-:W-:Y:S04]  /*1e30*/  STG.E desc[UR8][R2.64+-0x4], R9 ;  /* 0xfffffc0902007986 */ /* 0x004fe8000c101908 */
[----:B---3--:R-:W-:Y:S04]  /*1e40*/  STG.E desc[UR8][R2.64], R11 ;  /* 0x0000000b02007986 */ /* 0x008fe8000c101908 */
[----:B----4-:R-:W-:Y:S04]  /*1e50*/  STG.E desc[UR8][R2.64+0x4], R13 ;  /* 0x0000040d02007986 */ /* 0x010fe8000c101908 */
[----:B-----5:R-:W-:Y:S04]  /*1e60*/  STG.E desc[UR8][R2.64+0x8], R15 ;  /* 0x0000080f02007986 */ /* 0x020fe8000c101908 */
[----:B------:R-:W-:Y:S04]  /*1e70*/  STG.E desc[UR8][R2.64+0xc], R17 ;  /* 0x00000c1102007986 */ /* 0x000fe8000c101908 */
[----:B------:R-:W-:Y:S04]  /*1e80*/  STG.E desc[UR8][R2.64+0x10], R19 ;  /* 0x0000101302007986 */ /* 0x000fe8000c101908 */
[----:B------:R0:W-:Y:S02]  /*1e90*/  STG.E desc[UR8][R2.64+0x14], R21 ;  /* 0x0000141502007986 */ /* 0x0001e4000c101908 */
[----:B0-----:R-:W-:-:S02]  /*1ea0*/  IMAD.MOV.U32 R2, RZ, RZ, R4 ;  /* 0x000000ffff027224 */ /* 0x001fc400078e0004 */
[----:B------:R-:W-:-:S07]  /*1eb0*/  IMAD.MOV.U32 R3, RZ, RZ, R23 ;  /* 0x000000ffff037224 */ /* 0x000fce00078e0017 */
.L_x_42:
[----:B------:R-:W-:Y:S05]  /*1ec0*/  BSYNC.RECONVERGENT B3 ;  /* 0x0000000000037941 */ /* 0x000fea0003800200 */
.L_x_41:
[----:B------:R-:W-:-:S13]  /*1ed0*/  ISETP.LT.OR P0, PT, R7, R6, P0 ;  /* 0x000000060700720c */ /* 0x000fda0000701670 */
[----:B------:R-:W-:Y:S05]  /*1ee0*/  @!P0 BRA `(.L_x_34) ;  /* 0x0000000800388947 */ /* 0x000fea0003800000 */
[----:B------:R-:W0:Y:S04]  /*1ef0*/  LDS R5, [R0+-0x8] ;  /* 0xfffff80000057984 */ /* 0x000e280000000800 */
[----:B------:R-:W2:Y:S04]  /*1f00*/  LDS R7, [R0+-0x4] ;  /* 0xfffffc0000077984 */ /* 0x000ea80000000800 */
[----:B------:R-:W3:Y:S04]  /*1f10*/  LDS R9, [R0] ;  /* 0x0000000000097984 */ /* 0x000ee80000000800 */
[----:B------:R-:W4:Y:S04]  /*1f20*/  LDS R11, [R0+0x4] ;  /* 0x00000400000b7984 */ /* 0x000f280000000800 */
[----:B0-----:R0:W-:Y:S04]  /*1f30*/  STG.E desc[UR8][R2.64+-0x8], R5 ;  /* 0xfffff80502007986 */ /* 0x0011e8000c101908 */
[----:B--2---:R0:W-:Y:S04]  /*1f40*/  STG.E desc[UR8][R2.64+-0x4], R7 ;  /* 0xfffffc0702007986 */ /* 0x0041e8000c101908 */
[----:B---3--:R0:W-:Y:S04]  /*1f50*/  STG.E desc[UR8][R2.64], R9 ;  /* 0x0000000902007986 */ /* 0x0081e8000c101908 */
[----:B----4-:R0:W-:Y:S01]  /*1f60*/  STG.E desc[UR8][R2.64+0x4], R11 ;  /* 0x0000040b02007986 */ /* 0x0101e2000c101908 */
[----:B------:R-:W-:Y:S05]  /*1f70*/  BRA `(.L_x_34) ;  /* 0x0000000800147947 */ /* 0x000fea0003800000 */
.L_x_33:
[----:B------:R-:W-:-:S13]  /*1f80*/  ISETP.GE.AND P0, PT, R12, R13, PT ;  /* 0x0000000d0c00720c */ /* 0x000fda0003f06270 */
[----:B------:R-:W-:Y:S05]  /*1f90*/  @P0 BRA `(.L_x_34) ;  /* 0x00000008000c0947 */ /* 0x000fea0003800000 */
[----:B------:R-:W-:Y:S01]  /*1fa0*/  IADD3 R2, PT, PT, R10, R12, R11 ;  /* 0x0000000c0a027210 */ /* 0x000fe20007ffe00b */
[----:B------:R-:W-:Y:S01]  /*1fb0*/  IMAD.IADD R17, R17, 0x1, R0 ;  /* 0x0000000111117824 */ /* 0x000fe200078e0200 */
[----:B------:R-:W-:Y:S01]  /*1fc0*/  IADD3 R3, PT, PT, R11, R10, RZ ;  /* 0x0000000a0b037210 */ /* 0x000fe20007ffe0ff */
[----:B------:R-:W-:Y:S02]  /*1fd0*/  BSSY.RECONVERGENT B3, `(.L_x_43) ;  /* 0x000001d000037945 */ /* 0x000fe40003800200 */
[----:B------:R-:W-:Y:S01]  /*1fe0*/  IMAD.IADD R2, R17, 0x1, -R2 ;  /* 0x0000000111027824 */ /* 0x000fe200078e0a02 */
[----:B------:R-:W-:-:S04]  /*1ff0*/  IADD3 R3, PT, PT, R3, R12, -R17 ;  /* 0x0000000c03037210 */ /* 0x000fc80007ffe811 */
[----:B------:R-:W-:Y:S02]  /*2000*/  LOP3.LUT P1, R7, R2, 0x3, RZ, 0xc0, !PT ;  /* 0x0000000302077812 */ /* 0x000fe4000782c0ff */
[----:B------:R-:W-:-:S11]  /*2010*/  ISETP.GT.U32.AND P0, PT, R3, -0x4, PT ;  /* 0xfffffffc0300780c */ /* 0x000fd60003f04070 */
[----:B------:R-:W-:Y:S05]  /*2020*/  @!P1 BRA `(.L_x_44) ;  /* 0x00000000005c9947 */ /* 0x000fea0003800000 */
[----:B------:R-:W0:Y:S01]  /*2030*/  LDCU.64 UR6, c[0x0][0x3a0] ;  /* 0x00007400ff0677ac */ /* 0x000e220008000a00 */
[C---:B------:R-:W-:Y:S01]  /*2040*/  SHF.L.U64.HI R3, R8.reuse, 0x2, R15 ;  /* 0x0000000208037819 */ /* 0x040fe2000001020f */
[----:B------:R-:W-:Y:S02]  /*2050*/  IMAD.SHL.U32 R2, R8, 0x4, RZ ;  /* 0x0000000408027824 */ /* 0x000fe400078e00ff */
[----:B------:R-:W-:Y:S02]  /*2060*/  IMAD R6, R12, 0x4, R4 ;  /* 0x000000040c067824 */ /* 0x000fe400078e0204 */
[----:B------:R-:W-:-:S04]  /*2070*/  IMAD.WIDE.U32 R2, R9, 0x4, R2 ;  /* 0x0000000409027825 */ /* 0x000fc800078e0002 */
[----:B------:R-:W-:Y:S02]  /*2080*/  IMAD R6, R11, 0x4, R6 ;  /* 0x000000040b067824 */ /* 0x000fe400078e0206 */
[----:B------:R-:W-:Y:S02]  /*2090*/  IMAD.IADD R12, R7, 0x1, R12 ;  /* 0x00000001070c7824 */ /* 0x000fe400078e020c */
[----:B------:R-:W-:Y:S02]  /*20a0*/  VIADD R5, R6, UR5 ;  /* 0x0000000506057c36 */ /* 0x000fe40008000000 */
[--C-:B------:R-:W-:Y:S01]  /*20b0*/  IMAD.IADD R9, R9, 0x1, R7.reuse ;  /* 0x0000000109097824 */ /* 0x100fe200078e0207 */
[----:B0-----:R-:W-:Y:S01]  /*20c0*/  IADD3 R10, P1, PT, R2, UR6, RZ ;  /* 0x00000006020a7c10 */ /* 0x001fe2000ff3e0ff */
[----:B------:R-:W-:Y:S02]  /*20d0*/  IMAD.MOV R6, RZ, RZ, -R7 ;  /* 0x000000ffff067224 */ /* 0x000fe400078e0a07 */
[----:B------:R-:W-:Y:S01]  /*20e0*/  IMAD R5, R0, -0x4, R5 ;  /* 0xfffffffc00057824 */ /* 0x000fe200078e0205 */
[----:B------:R-:W-:-:S09]  /*20f0*/  IADD3.X R17, PT, PT, R3, UR7, RZ, P1, !PT ;  /* 0x0000000703117c10 */ /* 0x000fd20008ffe4ff */
.L_x_45:
[----:B0-----:R0:W2:Y:S01]  /*2100*/  LDS R7, [R5] ;  /* 0x0000000005077984 */ /* 0x0010a20000000800 */
[----:B------:R-:W-:Y:S01]  /*2110*/  IMAD.MOV.U32 R2, RZ, RZ, R10 ;  /* 0x000000ffff027224 */ /* 0x000fe200078e000a */
[----:B------:R-:W-:Y:S01]  /*2120*/  IADD3 R6, PT, PT, R6, 0x1, RZ ;  /* 0x0000000106067810 */ /* 0x000fe20007ffe0ff */
[--C-:B------:R-:W-:Y:S01]  /*2130*/  IMAD.MOV.U32 R3, RZ, RZ, R17.reuse ;  /* 0x000000ffff037224 */ /* 0x100fe200078e0011 */
[----:B------:R-:W-:Y:S02]  /*2140*/  IADD3 R10, P2, PT, R10, 0x4, RZ ;  /* 0x000000040a0a7810 */ /* 0x000fe40007f5e0ff */
[----:B------:R-:W-:Y:S01]  /*2150*/  ISETP.NE.AND P1, PT, R6, RZ, PT ;  /* 0x000000ff0600720c */ /* 0x000fe20003f25270 */
[----:B0-----:R-:W-:Y:S02]  /*2160*/  VIADD R5, R5, 0x4 ;  /* 0x0000000405057836 */ /* 0x001fe40000000000 */
[----:B------:R-:W-:Y:S01]  /*2170*/  IMAD.X R17, RZ, RZ, R17, P2 ;  /* 0x000000ffff117224 */ /* 0x000fe200010e0611 */
[----:B--2---:R0:W-:Y:S09]  /*2180*/  STG.E desc[UR8][R2.64], R7 ;  /* 0x0000000702007986 */ /* 0x0041f2000c101908 */
[----:B------:R-:W-:Y:S05]  /*2190*/  @P1 BRA `(.L_x_45) ;  /* 0xfffffffc00d81947 */ /* 0x000fea000383ffff */
.L_x_44:
[----:B------:R-:W-:Y:S05]  /*21a0*/  BSYNC.RECONVERGENT B3 ;  /* 0x0000000000037941 */ /* 0x000fea0003800200 */
.L_x_43:
[----:B------:R-:W-:Y:S05]  /*21b0*/  @P0 BRA `(.L_x_34) ;  /* 0x0000000400840947 */ /* 0x000fea0003800000 */
[----:B------:R-:W2:Y:S01]  /*21c0*/  LDCU.64 UR6, c[0x0][0x3a0] ;  /* 0x00007400ff0677ac */ /* 0x000ea20008000a00 */
[C---:B0-----:R-:W-:Y:S01]  /*21d0*/  SHF.L.U64.HI R3, R8.reuse, 0x2, R15 ;  /* 0x0000000208037819 */ /* 0x041fe2000001020f */
[----:B------:R-:W-:Y:S01]  /*21e0*/  IMAD.SHL.U32 R2, R8, 0x4, RZ ;  /* 0x0000000408027824 */ /* 0x000fe200078e00ff */
[----:B------:R-:W-:Y:S01]  /*21f0*/  BSSY.RECONVERGENT B3, `(.L_x_46) ;  /* 0x0000038000037945 */ /* 0x000fe20003800200 */
[----:B------:R-:W-:Y:S02]  /*2200*/  IMAD.IADD R6, R13, 0x1, -R12 ;  /* 0x000000010d067824 */ /* 0x000fe400078e0a0c */
[----:B------:R-:W-:Y:S02]  /*2210*/  IMAD R4, R12, 0x4, R4 ;  /* 0x000000040c047824 */ /* 0x000fe400078e0204 */
[----:B------:R-:W-:Y:S01]  /*2220*/  IMAD.WIDE.U32 R2, R9, 0x4, R2 ;  /* 0x0000000409027825 */ /* 0x000fe200078e0002 */
[----:B------:R-:W-:-:S03]  /*2230*/  ISETP.GT.AND P1, PT, R6, 0xc, PT ;  /* 0x0000000c0600780c */ /* 0x000fc60003f24270 */
[----:B------:R-:W-:-:S04]  /*2240*/  IMAD R4, R11, 0x4, R4 ;  /* 0x000000040b047824 */ /* 0x000fc800078e0204 */
[----:B------:R-:W-:Y:S01]  /*2250*/  VIADD R5, R4, UR5 ;  /* 0x0000000504057c36 */ /* 0x000fe20008000000 */
[----:B--2---:R-:W-:-:S03]  /*2260*/  IADD3 R2, P0, PT, R2, UR6, RZ ;  /* 0x0000000602027c10 */ /* 0x004fc6000ff1e0ff */
[----:B------:R-:W-:Y:S01]  /*2270*/  IMAD R0, R0, -0x4, R5 ;  /* 0xfffffffc00007824 */ /* 0x000fe200078e0205 */
[----:B------:R-:W-:-:S03]  /*2280*/  IADD3 R2, P2, PT, R2, 0x8, RZ ;  /* 0x0000000802027810 */ /* 0x000fc60007f5e0ff */
[----:B------:R-:W-:Y:S01]  /*2290*/  VIADD R0, R0, 0x8 ;  /* 0x0000000800007836 */ /* 0x000fe20000000000 */
[----:B------:R-:W-:Y:S02]  /*22a0*/  IADD3.X R3, PT, PT, RZ, UR7, R3, P2, P0 ;  /* 0x00000007ff037c10 */ /* 0x000fe400097e0403 */
[----:B------:R-:W-:Y:S01]  /*22b0*/  PLOP3.LUT P0, PT, PT, PT, PT, 0x80, 0x8 ;  /* 0x000000000008781c */ /* 0x000fe20003f0f070 */
[----:B------:R-:W-:-:S12]  /*22c0*/  @!P1 BRA `(.L_x_47) ;  /* 0x0000000000a89947 */ /* 0x000fd80003800000 */
[----:B------:R-:W-:Y:S01]  /*22d0*/  PLOP3.LUT P0, PT, PT, PT, PT, 0x8, 0x80 ;  /* 0x000000000080781c */ /* 0x000fe20003f0e170 */
[----:B------:R-:W-:-:S12]  /*22e0*/  VIADD R16, R13, 0xfffffff4 ;  /* 0xfffffff40d107836 */ /* 0x000fd80000000000 */
.L_x_48:
        /* <DEDUP_REMOVED lines=40> */
.L_x_47:
[----:B------:R-:W-:Y:S05]  /*2570*/  BSYNC.RECONVERGENT B3 ;  /* 0x0000000000037941 */ /* 0x000fea0003800200 */
.L_x_46:
        /* <DEDUP_REMOVED lines=27> */
.L_x_50:
[----:B------:R-:W-:Y:S05]  /*2730*/  BSYNC.RECONVERGENT B3 ;  /* 0x0000000000037941 */ /* 0x000fea0003800200 */
.L_x_49:
[----:B------:R-:W-:-:S13]  /*2740*/  ISETP.LT.OR P0, PT, R12, R13, P0 ;  /* 0x0000000d0c00720c */ /* 0x000fda0000701670 */
[----:B------:R-:W0:Y:S04]  /*2750*/  @P0 LDS R5, [R0+-0x8] ;  /* 0xfffff80000050984 */ /* 0x000e280000000800 */
[----:B------:R-:W2:Y:S04]  /*2760*/  @P0 LDS R7, [R0+-0x4] ;  /* 0xfffffc0000070984 */ /* 0x000ea80000000800 */
[----:B------:R-:W3:Y:S04]  /*2770*/  @P0 LDS R9, [R0] ;  /* 0x0000000000090984 */ /* 0x000ee80000000800 */
[----:B------:R-:W4:Y:S04]  /*2780*/  @P0 LDS R11, [R0+0x4] ;  /* 0x00000400000b0984 */ /* 0x000f280000000800 */
[----:B0-----:R0:W-:Y:S04]  /*2790*/  @P0 STG.E desc[UR8][R2.64+-0x8], R5 ;  /* 0xfffff80502000986 */ /* 0x0011e8000c101908 */
[----:B--2---:R0:W-:Y:S04]  /*27a0*/  @P0 STG.E desc[UR8][R2.64+-0x4], R7 ;  /* 0xfffffc0702000986 */ /* 0x0041e8000c101908 */
[----:B---3--:R0:W-:Y:S04]  /*27b0*/  @P0 STG.E desc[UR8][R2.64], R9 ;  /* 0x0000000902000986 */ /* 0x0081e8000c101908 */
[----:B----4-:R0:W-:Y:S02]  /*27c0*/  @P0 STG.E desc[UR8][R2.64+0x4], R11 ;  /* 0x0000040b02000986 */ /* 0x0101e4000c101908 */
.L_x_34:
[----:B------:R-:W-:Y:S05]  /*27d0*/  BSYNC.RECONVERGENT B2 ;  /* 0x0000000000027941 */ /* 0x000fea0003800200 */
.L_x_32:
[----:B------:R-:W-:Y:S06]  /*27e0*/  BAR.SYNC.DEFER_BLOCKING 0x0 ;  /* 0x0000000000007b1d */ /* 0x000fec0000010000 */
[----:B------:R-:W-:Y:S05]  /*27f0*/  EXIT ;  /* 0x000000000000794d */ /* 0x000fea0003800000 */
        .weak           $__internal_0_$__cuda_sm3x_div_rn_noftz_f32_slowpath
        .type           $__internal_0_$__cuda_sm3x_div_rn_noftz_f32_slowpath,@function
        .size           $__internal_0_$__cuda_sm3x_div_rn_noftz_f32_slowpath,(.L_x_102 - $__internal_0_$__cuda_sm3x_div_rn_noftz_f32_slowpath)
$__internal_0_$__cuda_sm3x_div_rn_noftz_f32_slowpath:
[--C-:B------:R-:W-:Y:S01]  /*2800*/  SHF.R.U32.HI R5, RZ, 0x17, R3.reuse ;  /* 0x00000017ff057819 */ /* 0x100fe20000011603 */
[--C-:B------:R-:W-:Y:S01]  /*2810*/  IMAD.MOV.U32 R6, RZ, RZ, R0.reuse ;  /* 0x000000ffff067224 */ /* 0x100fe200078e0000 */
[----:B------:R-:W-:Y:S01]  /*2820*/  SHF.R.U32.HI R4, RZ, 0x17, R0 ;  /* 0x00000017ff047819 */ /* 0x000fe20000011600 */
[----:B------:R-:W-:Y:S01]  /*2830*/  IMAD.MOV.U32 R7, RZ, RZ, R3 ;  /* 0x000000ffff077224 */ /* 0x000fe200078e0003 */
[----:B------:R-:W-:Y:S02]  /*2840*/  LOP3.LUT R5, R5, 0xff, RZ, 0xc0, !PT ;  /* 0x000000ff05057812 */ /* 0x000fe400078ec0ff */
[----:B------:R-:W-:Y:S02]  /*2850*/  LOP3.LUT R4, R4, 0xff, RZ, 0xc0, !PT ;  /* 0x000000ff04047812 */ /* 0x000fe400078ec0ff */
[----:B------:R-:W-:-:S03]  /*2860*/  IADD3 R10, PT, PT, R5, -0x1, RZ ;  /* 0xffffffff050a7810 */ /* 0x000fc60007ffe0ff */
[----:B------:R-:W-:Y:S01]  /*2870*/  VIADD R9, R4, 0xffffffff ;  /* 0xffffffff04097836 */ /* 0x000fe20000000000 */
[----:B------:R-:W-:-:S04]  /*2880*/  ISETP.GT.U32.AND P0, PT, R10, 0xfd, PT ;  /* 0x000000fd0a00780c */ /* 0x000fc80003f04070 */
[----:B------:R-:W-:-:S13]  /*2890*/  ISETP.GT.U32.OR P0, PT, R9, 0xfd, P0 ;  /* 0x000000fd0900780c */ /* 0x000fda0000704470 */
[----:B------:R-:W-:Y:S01]  /*28a0*/  @!P0 IMAD.MOV.U32 R8, RZ, RZ, RZ ;  /* 0x000000ffff088224 */ /* 0x000fe200078e00ff */
[----:B------:R-:W-:Y:S06]  /*28b0*/  @!P0 BRA `(.L_x_51) ;  /* 0x00000000005c8947 */ /* 0x000fec0003800000 */
[----:B------:R-:W-:Y:S02]  /*28c0*/  FSETP.GTU.FTZ.AND P0, PT, |R0|, +INF , PT ;  /* 0x7f8000000000780b */ /* 0x000fe40003f1c200 */
[----:B------:R-:W-:-:S04]  /*28d0*/  FSETP.GTU.FTZ.AND P1, PT, |R3|, +INF , PT ;  /* 0x7f8000000300780b */ /* 0x000fc80003f3c200 */
[----:B------:R-:W-:-:S13]  /*28e0*/  PLOP3.LUT P0, PT, P0, P1, PT, 0xf8, 0x8f ;  /* 0x00000000008f781c */ /* 0x000fda0000703f70 */
[----:B------:R-:W-:Y:S05]  /*28f0*/  @P0 BRA `(.L_x_52) ;  /* 0x0000000400440947 */ /* 0x000fea0003800000 */
[----:B------:R-:W-:-:S13]  /*2900*/  LOP3.LUT P0, RZ, R7, 0x7fffffff, R6, 0xc8, !PT ;  /* 0x7fffffff07ff7812 */ /* 0x000fda000780c806 */
[----:B------:R-:W-:Y:S05]  /*2910*/  @!P0 BRA `(.L_x_53) ;  /* 0x0000000400348947 */ /* 0x000fea0003800000 */
[C---:B------:R-:W-:Y:S02]  /*2920*/  FSETP.NEU.FTZ.AND P2, PT, |R0|.reuse, +INF , PT ;  /* 0x7f8000000000780b */ /* 0x040fe40003f5d200 */
[----:B------:R-:W-:Y:S02]  /*2930*/  FSETP.NEU.FTZ.AND P1, PT, |R3|, +INF , PT ;  /* 0x7f8000000300780b */ /* 0x000fe40003f3d200 */
[----:B------:R-:W-:-:S11]  /*2940*/  FSETP.NEU.FTZ.AND P0, PT, |R0|, +INF , PT ;  /* 0x7f8000000000780b */ /* 0x000fd60003f1d200 */
[----:B------:R-:W-:Y:S05]  /*2950*/  @!P1 BRA !P2, `(.L_x_53) ;  /* 0x0000000400249947 */ /* 0x000fea0005000000 */
[----:B------:R-:W-:-:S04]  /*2960*/  LOP3.LUT P2, RZ, R6, 0x7fffffff, RZ, 0xc0, !PT ;  /* 0x7fffffff06ff7812 */ /* 0x000fc8000784c0ff */
[----:B------:R-:W-:-:S13]  /*2970*/  PLOP3.LUT P1, PT, P1, P2, PT, 0x2f, 0xf2 ;  /* 0x0000000000f2781c */ /* 0x000fda0000f24577 */
[----:B------:R-:W-:Y:S05]  /*2980*/  @P1 BRA `(.L_x_54) ;  /* 0x0000000400101947 */ /* 0x000fea0003800000 */
[----:B------:R-:W-:-:S04]  /*2990*/  LOP3.LUT P1, RZ, R7, 0x7fffffff, RZ, 0xc0, !PT ;  /* 0x7fffffff07ff7812 */ /* 0x000fc8000782c0ff */
[----:B------:R-:W-:-:S13]  /*29a0*/  PLOP3.LUT P0, PT, P0, P1, PT, 0x2f, 0xf2 ;  /* 0x0000000000f2781c */ /* 0x000fda0000702577 */
[----:B------:R-:W-:Y:S05]  /*29b0*/  @P0 BRA `(.L_x_55) ;  /* 0x0000000000f80947 */ /* 0x000fea0003800000 */
[----:B------:R-:W-:Y:S02]  /*29c0*/  ISETP.GE.AND P0, PT, R9, RZ, PT ;  /* 0x000000ff0900720c */ /* 0x000fe40003f06270 */
[----:B------:R-:W-:-:S11]  /*29d0*/  ISETP.GE.AND P1, PT, R10, RZ, PT ;  /* 0x000000ff0a00720c */ /* 0x000fd60003f26270 */
[----:B------:R-:W-:Y:S02]  /*29e0*/  @P0 IMAD.MOV.U32 R8, RZ, RZ, RZ ;  /* 0x000000ffff080224 */ /* 0x000fe400078e00ff */
[----:B------:R-:W-:Y:S01]  /*29f0*/  @!P0 FFMA R6, R0, 1.84467440737095516160e+19, RZ ;  /* 0x5f80000000068823 */ /* 0x000fe200000000ff */
[----:B------:R-:W-:Y:S02]  /*2a00*/  @!P0 IMAD.MOV.U32 R8, RZ, RZ, -0x40 ;  /* 0xffffffc0ff088424 */ /* 0x000fe400078e00ff */
[----:B------:R-:W-:Y:S02]  /*2a10*/  @!P1 FFMA R7, R3, 1.84467440737095516160e+19, RZ ;  /* 0x5f80000003079823 */ /* 0x000fe400000000ff */
[----:B------:R-:W-:-:S07]  /*2a20*/  @!P1 VIADD R8, R8, 0x40 ;  /* 0x0000004008089836 */ /* 0x000fce0000000000 */
.L_x_51:
[----:B------:R-:W-:Y:S01]  /*2a30*/  LEA R0, R5, 0xc0800000, 0x17 ;  /* 0xc080000005007811 */ /* 0x000fe200078eb8ff */
[----:B------:R-:W-:-:S04]  /*2a40*/  VIADD R4, R4, 0xffffff81 ;  /* 0xffffff8104047836 */ /* 0x000fc80000000000 */
[----:B------:R-:W-:Y:S01]  /*2a50*/  IMAD.IADD R7, R7, 0x1, -R0 ;  /* 0x0000000107077824 */ /* 0x000fe200078e0a00 */
[C---:B------:R-:W-:Y:S01]  /*2a60*/  IADD3 R5, PT, PT, R4.reuse, 0x7f, -R5 ;  /* 0x0000007f04057810 */ /* 0x040fe20007ffe805 */
[----:B------:R-:W-:Y:S02]  /*2a70*/  IMAD R0, R4, -0x800000, R6 ;  /* 0xff80000004007824 */ /* 0x000fe400078e0206 */
[----:B------:R-:W0:Y:S01]  /*2a80*/  MUFU.RCP R3, R7 ;  /* 0x0000000700037308 */ /* 0x000e220000001000 */
[----:B------:R-:W-:Y:S01]  /*2a90*/  FADD.FTZ R9, -R7, -RZ ;  /* 0x800000ff07097221 */ /* 0x000fe20000010100 */
[----:B------:R-:W-:-:S03]  /*2aa0*/  IADD3 R5, PT, PT, R5, R8, RZ ;  /* 0x0000000805057210 */ /* 0x000fc60007ffe0ff */
[----:B0-----:R-:W-:-:S04]  /*2ab0*/  FFMA R10, R3, R9, 1 ;  /* 0x3f800000030a7423 */ /* 0x001fc80000000009 */
[----:B------:R-:W-:-:S04]  /*2ac0*/  FFMA R10, R3, R10, R3 ;  /* 0x0000000a030a7223 */ /* 0x000fc80000000003 */
[----:B------:R-:W-:-:S04]  /*2ad0*/  FFMA R3, R0, R10, RZ ;  /* 0x0000000a00037223 */ /* 0x000fc800000000ff */
[----:B------:R-:W-:-:S04]  /*2ae0*/  FFMA R6, R9, R3, R0 ;  /* 0x0000000309067223 */ /* 0x000fc80000000000 */
[----:B------:R-:W-:-:S04]  /*2af0*/  FFMA R11, R10, R6, R3 ;  /* 0x000000060a0b7223 */ /* 0x000fc80000000003 */
[----:B------:R-:W-:-:S04]  /*2b00*/  FFMA R6, R9, R11, R0 ;  /* 0x0000000b09067223 */ /* 0x000fc80000000000 */
[----:B------:R-:W-:-:S05]  /*2b10*/  FFMA R3, R10, R6, R11 ;  /* 0x000000060a037223 */ /* 0x000fca000000000b */
[----:B------:R-:W-:-:S04]  /*2b20*/  SHF.R.U32.HI R0, RZ, 0x17, R3 ;  /* 0x00000017ff007819 */ /* 0x000fc80000011603 */
[----:B------:R-:W-:-:S05]  /*2b30*/  LOP3.LUT R0, R0, 0xff, RZ, 0xc0, !PT ;  /* 0x000000ff00007812 */ /* 0x000fca00078ec0ff */
[----:B------:R-:W-:-:S04]  /*2b40*/  IMAD.IADD R8, R0, 0x1, R5 ;  /* 0x0000000100087824 */ /* 0x000fc800078e0205 */
[----:B------:R-:W-:-:S05]  /*2b50*/  VIADD R0, R8, 0xffffffff ;  /* 0xffffffff08007836 */ /* 0x000fca0000000000 */
[----:B------:R-:W-:-:S13]  /*2b60*/  ISETP.GE.U32.AND P0, PT, R0, 0xfe, PT ;  /* 0x000000fe0000780c */ /* 0x000fda0003f06070 */
[----:B------:R-:W-:Y:S05]  /*2b70*/  @!P0 BRA `(.L_x_56) ;  /* 0x0000000000808947 */ /* 0x000fea0003800000 */
[----:B------:R-:W-:-:S13]  /*2b80*/  ISETP.GT.AND P0, PT, R8, 0xfe, PT ;  /* 0x000000fe0800780c */ /* 0x000fda0003f04270 */
[----:B------:R-:W-:Y:S05]  /*2b90*/  @P0 BRA `(.L_x_57) ;  /* 0x00000000006c0947 */ /* 0x000fea0003800000 */
[----:B------:R-:W-:-:S13]  /*2ba0*/  ISETP.GE.AND P0, PT, R8, 0x1, PT ;  /* 0x000000010800780c */ /* 0x000fda0003f06270 */
[----:B------:R-:W-:Y:S05]  /*2bb0*/  @P0 BRA `(.L_x_58) ;  /* 0x0000000000980947 */ /* 0x000fea0003800000 */
[----:B------:R-:W-:Y:S02]  /*2bc0*/  ISETP.GE.AND P0, PT, R8, -0x18, PT ;  /* 0xffffffe80800780c */ /* 0x000fe40003f06270 */
[----:B------:R-:W-:-:S11]  /*2bd0*/  LOP3.LUT R3, R3, 0x80000000, RZ, 0xc0, !PT ;  /* 0x8000000003037812 */ /* 0x000fd600078ec0ff */
[----:B------:R-:W-:Y:S05]  /*2be0*/  @!P0 BRA `(.L_x_58) ;  /* 0x00000000008c8947 */ /* 0x000fea0003800000 */
[-CC-:B------:R-:W-:Y:S01]  /*2bf0*/  FFMA.RZ R0, R10, R6.reuse, R11.reuse ;  /* 0x000000060a007223 */ /* 0x180fe2000000c00b */
[----:B------:R-:W-:Y:S02]  /*2c00*/  VIADD R7, R8, 0x20 ;  /* 0x0000002008077836 */ /* 0x000fe40000000000 */
[-CC-:B------:R-:W-:Y:S01]  /*2c10*/  FFMA.RM R5, R10, R6.reuse, R11.reuse ;  /* 0x000000060a057223 */ /* 0x180fe2000000400b */
[----:B------:R-:W-:Y:S02]  /*2c20*/  ISETP.NE.AND P2, PT, R8, RZ, PT ;  /* 0x000000ff0800720c */ /* 0x000fe40003f45270 */
[----:B------:R-:W-:Y:S01]  /*2c30*/  LOP3.LUT R4, R0, 0x7fffff, RZ, 0xc0, !PT ;  /* 0x007fffff00047812 */ /* 0x000fe200078ec0ff */
[----:B------:R-:W-:Y:S01]  /*2c40*/  FFMA.RP R0, R10, R6, R11 ;  /* 0x000000060a007223 */ /* 0x000fe2000000800b */
[----:B------:R-:W-:Y:S01]  /*2c50*/  IMAD.MOV R6, RZ, RZ, -R8 ;  /* 0x000000ffff067224 */ /* 0x000fe200078e0a08 */
[----:B------:R-:W-:Y:S02]  /*2c60*/  ISETP.NE.AND P1, PT, R8, RZ, PT ;  /* 0x000000ff0800720c */ /* 0x000fe40003f25270 */
[----:B------:R-:W-:-:S02]  /*2c70*/  LOP3.LUT R4, R4, 0x800000, RZ, 0xfc, !PT ;  /* 0x0080000004047812 */ /* 0x000fc400078efcff */
[----:B------:R-:W-:Y:S02]  /*2c80*/  FSETP.NEU.FTZ.AND P0, PT, R0, R5, PT ;  /* 0x000000050000720b */ /* 0x000fe40003f1d000 */
[----:B------:R-:W-:Y:S02]  /*2c90*/  SHF.L.U32 R7, R4, R7, RZ ;  /* 0x0000000704077219 */ /* 0x000fe400000006ff */
[----:B------:R-:W-:Y:S02]  /*2ca0*/  SEL R5, R6, RZ, P2 ;  /* 0x000000ff06057207 */ /* 0x000fe40001000000 */
[----:B------:R-:W-:Y:S02]  /*2cb0*/  ISETP.NE.AND P1, PT, R7, RZ, P1 ;  /* 0x000000ff0700720c */ /* 0x000fe40000f25270 */
[----:B------:R-:W-:Y:S02]  /*2cc0*/  SHF.R.U32.HI R5, RZ, R5, R4 ;  /* 0x00000005ff057219 */ /* 0x000fe40000011604 */
[----:B------:R-:W-:-:S02]  /*2cd0*/  PLOP3.LUT P0, PT, P0, P1, PT, 0xf8, 0x8f ;  /* 0x00000000008f781c */ /* 0x000fc40000703f70 */
[----:B------:R-:W-:Y:S02]  /*2ce0*/  SHF.R.U32.HI R7, RZ, 0x1, R5 ;  /* 0x00000001ff077819 */ /* 0x000fe40000011605 */
[----:B------:R-:W-:-:S04]  /*2cf0*/  SEL R0, RZ, 0x1, !P0 ;  /* 0x00000001ff007807 */ /* 0x000fc80004000000 */
[----:B------:R-:W-:-:S04]  /*2d00*/  LOP3.LUT R0, R0, 0x1, R7, 0xf8, !PT ;  /* 0x0000000100007812 */ /* 0x000fc800078ef807 */
[----:B------:R-:W-:-:S05]  /*2d10*/  LOP3.LUT R0, R0, R5, RZ, 0xc0, !PT ;  /* 0x0000000500007212 */ /* 0x000fca00078ec0ff */
[----:B------:R-:W-:-:S05]  /*2d20*/  IMAD.IADD R0, R7, 0x1, R0 ;  /* 0x0000000107007824 */ /* 0x000fca00078e0200 */
[----:B------:R-:W-:Y:S01]  /*2d30*/  LOP3.LUT R3, R0, R3, RZ, 0xfc, !PT ;  /* 0x0000000300037212 */ /* 0x000fe200078efcff */
[----:B------:R-:W-:Y:S06]  /*2d40*/  BRA `(.L_x_58) ;  /* 0x0000000000347947 */ /* 0x000fec0003800000 */
.L_x_57:
[----:B------:R-:W-:-:S04]  /*2d50*/  LOP3.LUT R3, R3, 0x80000000, RZ, 0xc0, !PT ;  /* 0x8000000003037812 */ /* 0x000fc800078ec0ff */
[----:B------:R-:W-:Y:S01]  /*2d60*/  LOP3.LUT R3, R3, 0x7f800000, RZ, 0xfc, !PT ;  /* 0x7f80000003037812 */ /* 0x000fe200078efcff */
[----:B------:R-:W-:Y:S06]  /*2d70*/  BRA `(.L_x_58) ;  /* 0x0000000000287947 */ /* 0x000fec0003800000 */
.L_x_56:
[----:B------:R-:W-:Y:S01]  /*2d80*/  IMAD R3, R5, 0x800000, R3 ;  /* 0x0080000005037824 */ /* 0x000fe200078e0203 */
[----:B------:R-:W-:Y:S06]  /*2d90*/  BRA `(.L_x_58) ;  /* 0x0000000000207947 */ /* 0x000fec0003800000 */
.L_x_55:
[----:B------:R-:W-:-:S04]  /*2da0*/  LOP3.LUT R3, R7, 0x80000000, R6, 0x48, !PT ;  /* 0x8000000007037812 */ /* 0x000fc800078e4806 */
[----:B------:R-:W-:Y:S01]  /*2db0*/  LOP3.LUT R3, R3, 0x7f800000, RZ, 0xfc, !PT ;  /* 0x7f80000003037812 */ /* 0x000fe200078efcff */
[----:B------:R-:W-:Y:S06]  /*2dc0*/  BRA `(.L_x_58) ;  /* 0x0000000000147947 */ /* 0x000fec0003800000 */
.L_x_54:
[----:B------:R-:W-:Y:S01]  /*2dd0*/  LOP3.LUT R3, R7, 0x80000000, R6, 0x48, !PT ;  /* 0x8000000007037812 */ /* 0x000fe200078e4806 */
[----:B------:R-:W-:Y:S06]  /*2de0*/  BRA `(.L_x_58) ;  /* 0x00000000000c7947 */ /* 0x000fec0003800000 */
.L_x_53:
[----:B------:R-:W0:Y:S01]  /*2df0*/  MUFU.RSQ R3, -QNAN ;  /* 0xffc0000000037908 */ /* 0x000e220000001400 */
[----:B------:R-:W-:Y:S05]  /*2e00*/  BRA `(.L_x_58) ;  /* 0x0000000000047947 */ /* 0x000fea0003800000 */
.L_x_52:
[----:B------:R-:W-:-:S07]  /*2e10*/  FADD.FTZ R3, R0, R3 ;  /* 0x0000000300037221 */ /* 0x000fce0000010000 */
.L_x_58:
[----:B0-----:R-:W-:Y:S02]  /*2e20*/  IMAD.MOV.U32 R4, RZ, RZ, R3 ;  /* 0x000000ffff047224 */ /* 0x001fe400078e0003 */
[----:B------:R-:W-:-:S04]  /*2e30*/  IMAD.MOV.U32 R3, RZ, RZ, 0x0 ;  /* 0x00000000ff037424 */ /* 0x000fc800078e00ff */
[----:B------:R-:W-:Y:S05]  /*2e40*/  RET.REL.NODEC R2 `(_Z18merge_tiled_kernelPiiS_iS_i) ;  /* 0xffffffd0026c7950 */ /* 0x000fea0003c3ffff */
.L_x_59:
[----:B------:R-:W-:-:S00]  /*2e50*/  BRA `(.L_x_59) ;  /* 0xfffffffc00fc7947 */ /* 0x000fc0000383ffff */
[----:B------:R-:W-:-:S00]  /*2e60*/  NOP ;  /* 0x0000000000007918 */ /* 0x000fc00000000000 */
        /* <DEDUP_REMOVED lines=9> */
.L_x_102:


//--------------------- .text._Z18merge_basic_kernelPiiS_iS_ --------------------------
	.section	.text._Z18merge_basic_kernelPiiS_iS_,"ax",@progbits
	.align	128
        .global         _Z18merge_basic_kernelPiiS_iS_
        .type           _Z18merge_basic_kernelPiiS_iS_,@function
        .size           _Z18merge_basic_kernelPiiS_iS_,(.L_x_103 - _Z18merge_basic_kernelPiiS_iS_)
        .other          _Z18merge_basic_kernelPiiS_iS_,@"STO_CUDA_ENTRY STV_DEFAULT"
_Z18merge_basic_kernelPiiS_iS_:
.text._Z18merge_basic_kernelPiiS_iS_:
[----:B------:R-:W-:Y:S08]  /*0000*/  LDC R1, c[0x0][0x37c] ;  /* 0x0000df00ff017b82 */ /* 0x000ff00000000800 */
[----:B------:R-:W0:Y:S01]  /*0010*/  LDC R7, c[0x0][0x360] ;  /* 0x0000d800ff077b82 */ /* 0x000e220000000800 */
[----:B------:R-:W0:Y:S01]  /*0020*/  LDCU UR5, c[0x0][0x370] ;  /* 0x00006e00ff0577ac */ /* 0x000e220008000800 */
[----:B------:R-:W1:Y:S01]  /*0030*/  S2R R8, SR_TID.X ;  /* 0x0000000000087919 */ /* 0x000e620000002100 */
[----:B------:R-:W2:Y:S05]  /*0040*/  LDCU UR4, c[0x0][0x398] ;  /* 0x00007300ff0477ac */ /* 0x000eaa0008000800 */
[----:B------:R-:W1:Y:S01]  /*0050*/  S2UR UR6, SR_CTAID.X ;  /* 0x00000000000679c3 */ /* 0x000e620000002500 */
[----:B0-----:R-:W-:Y:S01]  /*0060*/  IMAD R0, R7, UR5, RZ ;  /* 0x0000000507007c24 */ /* 0x001fe2000f8e02ff */
[----:B------:R-:W2:Y:S04]  /*0070*/  LDCU UR5, c[0x0][0x388] ;  /* 0x00007100ff0577ac */ /* 0x000ea80008000800 */
[----:B------:R-:W-:-:S04]  /*0080*/  I2FP.F32.U32 R3, R0 ;  /* 0x0000000000037245 */ /* 0x000fc80000201000 */
[----:B------:R-:W0:Y:S01]  /*0090*/  MUFU.RCP R2, R3 ;  /* 0x0000000300027308 */ /* 0x000e220000001000 */
[----:B--2---:R-:W-:-:S06]  /*00a0*/  UIADD3 UR4, UPT, UPT, UR4, UR5, URZ ;  /* 0x0000000504047290 */ /* 0x004fcc000fffe0ff */
[----:B------:R-:W-:Y:S01]  /*00b0*/  I2FP.F32.S32 R0, UR4 ;  /* 0x0000000400007c45 */ /* 0x000fe20008201400 */
[----:B0-----:R-:W-:-:S03]  /*00c0*/  FFMA R5, -R3, R2, 1 ;  /* 0x3f80000003057423 */ /* 0x001fc60000000102 */
[----:B------:R-:W0:Y:S01]  /*00d0*/  FCHK P0, R0, R3 ;  /* 0x0000000300007302 */ /* 0x000e220000000000 */
[----:B------:R-:W-:Y:S01]  /*00e0*/  FFMA R5, R2, R5, R2 ;  /* 0x0000000502057223 */ /* 0x000fe20000000002 */
[----:B-1----:R-:W-:-:S03]  /*00f0*/  IMAD R2, R7, UR6, R8 ;  /* 0x0000000607027c24 */ /* 0x002fc6000f8e0208 */
[----:B------:R-:W-:-:S04]  /*0100*/  FFMA R4, R0, R5, RZ ;  /* 0x0000000500047223 */ /* 0x000fc800000000ff */
[----:B------:R-:W-:-:S04]  /*0110*/  FFMA R6, -R3, R4, R0 ;  /* 0x0000000403067223 */ /* 0x000fc80000000100 */
[----:B------:R-:W-:Y:S01]  /*0120*/  FFMA R4, R5, R6, R4 ;  /* 0x0000000605047223 */ /* 0x000fe20000000004 */
[----:B0-----:R-:W-:Y:S06]  /*0130*/  @!P0 BRA `(.L_x_60) ;  /* 0x00000000000c8947 */ /* 0x001fec0003800000 */
[----:B------:R-:W-:-:S07]  /*0140*/  MOV R4, 0x160 ;  /* 0x0000016000047802 */ /* 0x000fce0000000f00 */
[----:B------:R-:W-:Y:S05]  /*0150*/  CALL.REL.NOINC `($__internal_1_$__cuda_sm3x_div_rn_noftz_f32_slowpath) ;  /* 0x0000001800f47944 */ /* 0x000fea0003c00000 */
[----:B------:R-:W-:-:S07]  /*0160*/  IMAD.MOV.U32 R4, RZ, RZ, R0 ;  /* 0x000000ffff047224 */ /* 0x000fce00078e0000 */
.L_x_60:
[----:B------:R-:W0:Y:S01]  /*0170*/  F2I.CEIL.NTZ R4, R4 ;  /* 0x0000000400047305 */ /* 0x000e22000020b100 */
[----:B------:R-:W1:Y:S01]  /*0180*/  LDCU UR5, c[0x0][0x388] ;  /* 0x00007100ff0577ac */ /* 0x000e620008000800 */
[----:B------:R-:W2:Y:S01]  /*0190*/  LDC.64 R8, c[0x0][0x380] ;  /* 0x0000e000ff087b82 */ /* 0x000ea20000000a00 */
[----:B------:R-:W-:Y:S01]  /*01a0*/  BSSY.RECONVERGENT B1, `(.L_x_61) ;  /* 0x0000038000017945 */ /* 0x000fe20003800200 */
[----:B------:R-:W-:Y:S01]  /*01b0*/  IMAD.MOV.U32 R11, RZ, RZ, RZ ;  /* 0x000000ffff0b7224 */ /* 0x000fe200078e00ff */
[----:B------:R-:W3:Y:S01]  /*01c0*/  LDCU.64 UR6, c[0x0][0x358] ;  /* 0x00006b00ff0677ac */ /* 0x000ee20008000a00 */
[----:B------:R-:W4:Y:S04]  /*01d0*/  LDCU UR9, c[0x0][0x388] ;  /* 0x00007100ff0977ac */ /* 0x000f280008000800 */
[----:B------:R-:W2:Y:S01]  /*01e0*/  LDC.64 R6, c[0x0][0x390] ;  /* 0x0000e400ff067b82 */ /* 0x000ea20000000a00 */
[----:B------:R-:W2:Y:S01]  /*01f0*/  LDCU UR8, c[0x0][0x398] ;  /* 0x00007300ff0877ac */ /* 0x000ea20008000800 */
[----:B0-----:R-:W-:-:S04]  /*0200*/  IMAD R3, R2, R4, RZ ;  /* 0x0000000402037224 */ /* 0x001fc800078e02ff */
[C---:B-1----:R-:W-:Y:S01]  /*0210*/  VIADD R2, R3.reuse, -UR5 ;  /* 0x8000000503027c36 */ /* 0x042fe20008000000 */
[C---:B------:R-:W-:Y:S02]  /*0220*/  VIMNMX R0, PT, PT, R3.reuse, UR5, PT ;  /* 0x0000000503007c48 */ /* 0x040fe4000bfe0100 */
[C---:B------:R-:W-:Y:S02]  /*0230*/  ISETP.GE.AND P0, PT, R3.reuse, UR5, PT ;  /* 0x0000000503007c0c */ /* 0x040fe4000bf06270 */
[C---:B------:R-:W-:Y:S01]  /*0240*/  VIADDMNMX R5, R3.reuse, R4, UR4, PT ;  /* 0x0000000403057e46 */ /* 0x040fe2000b800104 */
[----:B------:R-:W-:Y:S01]  /*0250*/  IMAD.IADD R21, R3, 0x1, -R0 ;  /* 0x0000000103157824 */ /* 0x000fe200078e0a00 */
[----:B---34-:R-:W-:-:S09]  /*0260*/  SEL R2, R2, RZ, P0 ;  /* 0x000000ff02027207 */ /* 0x018fd20000000000 */
.L_x_66:
[----:B--2---:R-:W-:Y:S01]  /*0270*/  ISETP.GE.AND P0, PT, R21, UR8, PT ;  /* 0x0000000815007c0c */ /* 0x004fe2000bf06270 */
[----:B------:R-:W-:Y:S04]  /*0280*/  BSSY.RECONVERGENT B2, `(.L_x_62) ;  /* 0x0000028000027945 */ /* 0x000fe80003800200 */
[----:B------:R-:W-:Y:S01]  /*0290*/  BSSY.RELIABLE B0, `(.L_x_63) ;  /* 0x0000018000007945 */ /* 0x000fe20003800100 */
[----:B------:R-:W-:Y:S01]  /*02a0*/  IMAD.MOV.U32 R13, RZ, RZ, R0 ;  /* 0x000000ffff0d7224 */ /* 0x000fe200078e0000 */
[----:B------:R-:W-:Y:S02]  /*02b0*/  ISETP.LT.OR P0, PT, R0, 0x1, P0 ;  /* 0x000000010000780c */ /* 0x000fe40000701670 */
[----:B------:R-:W-:-:S11]  /*02c0*/  MOV R15, R21 ;  /* 0x00000015000f7202 */ /* 0x000fd60000000f00 */
[----:B------:R-:W-:Y:S05]  /*02d0*/  @P0 BRA `(.L_x_64) ;  /* 0x0000000000380947 */ /* 0x000fea0003800000 */
[----:B------:R-:W-:Y:S02]  /*02e0*/  VIADD R17, R0, 0xffffffff ;  /* 0xffffffff00117836 */ /* 0x000fe40000000000 */
[----:B------:R-:W-:-:S04]  /*02f0*/  IMAD.WIDE R18, R21, 0x4, R6 ;  /* 0x0000000415127825 */ /* 0x000fc800078e0206 */
[----:B------:R-:W-:Y:S02]  /*0300*/  IMAD.WIDE.U32 R16, R17, 0x4, R8 ;  /* 0x0000000411107825 */ /* 0x000fe400078e0008 */
[----:B------:R-:W2:Y:S04]  /*0310*/  LDG.E R19, desc[UR6][R18.64] ;  /* 0x0000000612137981 */ /* 0x000ea8000c1e1900 */
[----:B------:R-:W2:Y:S02]  /*0320*/  LDG.E R16, desc[UR6][R16.64] ;  /* 0x0000000610107981 */ /* 0x000ea4000c1e1900 */
[----:B--2---:R-:W-:-:S13]  /*0330*/  ISETP.GT.AND P1, PT, R16, R19, PT ;  /* 0x000000131000720c */ /* 0x004fda0003f24270 */
        /* <DEDUP_REMOVED lines=8> */
.L_x_64:
[----:B------:R-:W-:Y:S02]  /*03c0*/  ISETP.GE.AND P1, PT, R0, UR9, PT ;  /* 0x0000000900007c0c */ /* 0x000fe4000bf26270 */
[----:B------:R-:W-:Y:S02]  /*03d0*/  PLOP3.LUT P0, PT, PT, PT, PT, 0x80, 0x8 ;  /* 0x000000000008781c */ /* 0x000fe40003f0f070 */
[----:B------:R-:W-:-:S13]  /*03e0*/  ISETP.LT.OR P1, PT, R21, 0x1, P1 ;  /* 0x000000011500780c */ /* 0x000fda0000f21670 */
[----:B------:R-:W-:Y:S05]  /*03f0*/  @P1 BREAK.RELIABLE B0 ;  /* 0x0000000000001942 */ /* 0x000fea0003800100 */
[----:B------:R-:W-:Y:S05]  /*0400*/  @P1 BRA `(.L_x_65) ;  /* 0x00000000003c1947 */ /* 0x000fea0003800000 */
[----:B------:R-:W-:Y:S05]  /*0410*/  BSYNC.RELIABLE B0 ;  /* 0x0000000000007941 */ /* 0x000fea0003800100 */
.L_x_63:
[----:B------:R-:W-:Y:S01]  /*0420*/  IADD3 R17, PT, PT, R15, -0x1, RZ ;  /* 0xffffffff0f117810 */ /* 0x000fe20007ffe0ff */
[----:B------:R-:W-:-:S04]  /*0430*/  IMAD.WIDE R18, R13, 0x4, R8 ;  /* 0x000000040d127825 */ /* 0x000fc800078e0208 */
[----:B------:R-:W-:Y:S02]  /*0440*/  IMAD.WIDE.U32 R16, R17, 0x4, R6 ;  /* 0x0000000411107825 */ /* 0x000fe400078e0006 */
[----:B------:R-:W2:Y:S04]  /*0450*/  LDG.E R19, desc[UR6][R18.64] ;  /* 0x0000000612137981 */ /* 0x000ea8000c1e1900 */
[----:B------:R-:W2:Y:S01]  /*0460*/  LDG.E R16, desc[UR6][R16.64] ;  /* 0x0000000610107981 */ /* 0x000ea2000c1e1900 */
[----:B------:R-:W-:Y:S02]  /*0470*/  IMAD.MOV.U32 R0, RZ, RZ, R13 ;  /* 0x000000ffff007224 */ /* 0x000fe400078e000d */
[----:B------:R-:W-:Y:S01]  /*0480*/  IMAD.MOV.U32 R21, RZ, RZ, R15 ;  /* 0x000000ffff157224 */ /* 0x000fe200078e000f */
[----:B--2---:R-:W-:-:S13]  /*0490*/  ISETP.GE.AND P1, PT, R16, R19, PT ;  /* 0x000000131000720c */ /* 0x004fda0003f26270 */
[----:B------:R-:W-:Y:S01]  /*04a0*/  @P1 IADD3 R4, PT, PT, R15, 0x1, -R2 ;  /* 0x000000010f041810 */ /* 0x000fe20007ffe802 */
[----:B------:R-:W-:Y:S01]  /*04b0*/  @P1 IMAD.MOV.U32 R11, RZ, RZ, R13 ;  /* 0x000000ffff0b1224 */ /* 0x000fe200078e000d */
[----:B------:R-:W-:Y:S02]  /*04c0*/  @P1 PLOP3.LUT P0, PT, PT, PT, PT, 0x8, 0x80 ;  /* 0x000000000080181c */ /* 0x000fe40003f0e170 */
[----:B------:R-:W-:-:S04]  /*04d0*/  @P1 SHF.R.S32.HI R4, RZ, 0x1, R4 ;  /* 0x00000001ff041819 */ /* 0x000fc80000011404 */
[----:B------:R-:W-:Y:S01]  /*04e0*/  @P1 IADD3 R21, PT, PT, R15, -R4, RZ ;  /* 0x800000040f151210 */ /* 0x000fe20007ffe0ff */
[----:B------:R-:W-:-:S07]  /*04f0*/  @P1 IMAD.IADD R0, R13, 0x1, R4 ;  /* 0x000000010d001824 */ /* 0x000fce00078e0204 */
.L_x_65:
[----:B------:R-:W-:Y:S05]  /*0500*/  BSYNC.RECONVERGENT B2 ;  /* 0x0000000000027941 */ /* 0x000fea0003800200 */
.L_x_62:
[----:B------:R-:W-:Y:S05]  /*0510*/  @!P0 BRA `(.L_x_66) ;  /* 0xfffffffc00548947 */ /* 0x000fea000383ffff */
[----:B------:R-:W-:Y:S05]  /*0520*/  BSYNC.RECONVERGENT B1 ;  /* 0x0000000000017941 */ /* 0x000fea0003800200 */
.L_x_61:
[----:B------:R-:W-:Y:S05]  /*0530*/  WARPSYNC.ALL ;  /* 0x0000000000007948 */ /* 0x000fea0003800000 */
[----:B------:R-:W0:Y:S01]  /*0540*/  LDCU UR4, c[0x0][0x388] ;  /* 0x00007100ff0477ac */ /* 0x000e220008000800 */
[----:B------:R-:W1:Y:S01]  /*0550*/  LDC.64 R6, c[0x0][0x380] ;  /* 0x0000e000ff067b82 */ /* 0x000e620000000a00 */
[----:B------:R-:W-:Y:S01]  /*0560*/  BSSY.RECONVERGENT B2, `(.L_x_67) ;  /* 0x0000035000027945 */ /* 0x000fe20003800200 */
[----:B------:R-:W-:Y:S01]  /*0570*/  IMAD.MOV.U32 R11, RZ, RZ, RZ ;  /* 0x000000ffff0b7224 */ /* 0x000fe200078e00ff */
[----:B------:R-:W2:Y:S01]  /*0580*/  LDCU UR8, c[0x0][0x388] ;  /* 0x00007100ff0877ac */ /* 0x000ea20008000800 */
[----:B------:R-:W3:Y:S04]  /*0590*/  LDCU UR5, c[0x0][0x398] ;  /* 0x00007300ff0577ac */ /* 0x000ee80008000800 */
[----:B------:R-:W4:Y:S01]  /*05a0*/  LDC.64 R8, c[0x0][0x390] ;  /* 0x0000e400ff087b82 */ /* 0x000f220000000a00 */
[C---:B0-----:R-:W-:Y:S01]  /*05b0*/  VIADD R4, R5.reuse, -UR4 ;  /* 0x8000000405047c36 */ /* 0x041fe20008000000 */
[----:B------:R-:W-:-:S02]  /*05c0*/  VIMNMX R2, PT, PT, R5, UR4, PT ;  /* 0x0000000405027c48 */ /* 0x000fc4000bfe0100 */
[----:B------:R-:W-:-:S03]  /*05d0*/  ISETP.GE.AND P0, PT, R5, UR4, PT ;  /* 0x0000000405007c0c */ /* 0x000fc6000bf06270 */
[----:B------:R-:W-:Y:S01]  /*05e0*/  IMAD.IADD R21, R5, 0x1, -R2 ;  /* 0x0000000105157824 */ /* 0x000fe200078e0a02 */
[----:B--23--:R-:W-:-:S09]  /*05f0*/  SEL R4, R4, RZ, P0 ;  /* 0x000000ff04047207 */ /* 0x00cfd20000000000 */
.L_x_72:
[----:B------:R-:W-:Y:S01]  /*0600*/  ISETP.GE.AND P0, PT, R21, UR5, PT ;  /* 0x0000000515007c0c */ /* 0x000fe2000bf06270 */
[----:B------:R-:W-:Y:S04]  /*0610*/  BSSY.RECONVERGENT B3, `(.L_x_68) ;  /* 0x0000028000037945 */ /* 0x000fe80003800200 */
[----:B------:R-:W-:Y:S01]  /*0620*/  BSSY.RELIABLE B1, `(.L_x_69) ;  /* 0x0000018000017945 */ /* 0x000fe20003800100 */
[----:B------:R-:W-:Y:S01]  /*0630*/  IMAD.MOV.U32 R13, RZ, RZ, R2 ;  /* 0x000000ffff0d7224 */ /* 0x000fe200078e0002 */
[----:B------:R-:W-:Y:S02]  /*0640*/  ISETP.LT.OR P0, PT, R2, 0x1, P0 ;  /* 0x000000010200780c */ /* 0x000fe40000701670 */
[----:B------:R-:W-:-:S11]  /*0650*/  MOV R15, R21 ;  /* 0x00000015000f7202 */ /* 0x000fd60000000f00 */
[----:B------:R-:W-:Y:S05]  /*0660*/  @P0 BRA `(.L_x_70) ;  /* 0x0000000000380947 */ /* 0x000fea0003800000 */
[----:B------:R-:W-:Y:S02]  /*0670*/  VIADD R17, R2, 0xffffffff ;  /* 0xffffffff02117836 */ /* 0x000fe40000000000 */
[----:B----4-:R-:W-:-:S04]  /*0680*/  IMAD.WIDE R18, R21, 0x4, R8 ;  /* 0x0000000415127825 */ /* 0x010fc800078e0208 */
[----:B-1----:R-:W-:Y:S02]  /*0690*/  IMAD.WIDE.U32 R16, R17, 0x4, R6 ;  /* 0x0000000411107825 */ /* 0x002fe400078e0006 */
        /* <DEDUP_REMOVED lines=11> */
.L_x_70:
[----:B------:R-:W-:Y:S02]  /*0750*/  ISETP.GE.AND P1, PT, R2, UR8, PT ;  /* 0x0000000802007c0c */ /* 0x000fe4000bf26270 */
[----:B------:R-:W-:Y:S02]  /*0760*/  PLOP3.LUT P0, PT, PT, PT, PT, 0x80, 0x8 ;  /* 0x000000000008781c */ /* 0x000fe40003f0f070 */
[----:B------:R-:W-:-:S13]  /*0770*/  ISETP.LT.OR P1, PT, R21, 0x1, P1 ;  /* 0x000000011500780c */ /* 0x000fda0000f21670 */
[----:B------:R-:W-:Y:S05]  /*0780*/  @P1 BREAK.RELIABLE B1 ;  /* 0x0000000000011942 */ /* 0x000fea0003800100 */
[----:B------:R-:W-:Y:S05]  /*0790*/  @P1 BRA `(.L_x_71) ;  /* 0x00000000003c1947 */ /* 0x000fea0003800000 */
[----:B------:R-:W-:Y:S05]  /*07a0*/  BSYNC.RELIABLE B1 ;  /* 0x0000000000017941 */ /* 0x000fea0003800100 */
.L_x_69:
[----:B------:R-:W-:Y:S01]  /*07b0*/  IADD3 R17, PT, PT, R15, -0x1, RZ ;  /* 0xffffffff0f117810 */ /* 0x000fe20007ffe0ff */
[----:B-1----:R-:W-:-:S04]  /*07c0*/  IMAD.WIDE R18, R13, 0x4, R6 ;  /* 0x000000040d127825 */ /* 0x002fc800078e0206 */
[----:B----4-:R-:W-:Y:S02]  /*07d0*/  IMAD.WIDE.U32 R16, R17, 0x4, R8 ;  /* 0x0000000411107825 */ /* 0x010fe400078e0008 */
        /* <DEDUP_REMOVED lines=11> */
.L_x_71:
[----:B------:R-:W-:Y:S05]  /*0890*/  BSYNC.RECONVERGENT B3 ;  /* 0x0000000000037941 */ /* 0x000fea0003800200 */
.L_x_68:
[----:B------:R-:W-:Y:S05]  /*08a0*/  @!P0 BRA `(.L_x_72) ;  /* 0xfffffffc00548947 */ /* 0x000fea000383ffff */
[----:B------:R-:W-:Y:S05]  /*08b0*/  BSYNC.RECONVERGENT B2 ;  /* 0x0000000000027941 */ /* 0x000fea0003800200 */
.L_x_67:
[----:B------:R-:W-:Y:S05]  /*08c0*/  WARPSYNC.ALL ;  /* 0x0000000000007948 */ /* 0x000fea0003800000 */
[--C-:B------:R-:W-:Y:S01]  /*08d0*/  IMAD.IADD R19, R3, 0x1, -R0.reuse ;  /* 0x0000000103137824 */ /* 0x100fe200078e0a00 */
[----:B------:R-:W-:Y:S01]  /*08e0*/  BSSY.RECONVERGENT B2, `(.L_x_73) ;  /* 0x0000025000027945 */ /* 0x000fe20003800200 */
[----:B------:R-:W-:Y:S02]  /*08f0*/  IMAD.IADD R13, R2, 0x1, -R0 ;  /* 0x00000001020d7824 */ /* 0x000fe400078e0a00 */
[----:B------:R-:W-:Y:S02]  /*0900*/  HFMA2 R15, -RZ, RZ, 0, 0 ;  /* 0x00000000ff0f7431 */ /* 0x000fe400000001ff */
[----:B------:R-:W-:Y:S01]  /*0910*/  IMAD.MOV.U32 R12, RZ, RZ, RZ ;  /* 0x000000ffff0c7224 */ /* 0x000fe200078e00ff */
[----:B------:R-:W-:Y:S01]  /*0920*/  IADD3 R4, PT, PT, R5, -R19, -R2 ;  /* 0x8000001305047210 */ /* 0x000fe20007ffe802 */
[----:B------:R-:W-:-:S03]  /*0930*/  IMAD.MOV.U32 R17, RZ, RZ, RZ ;  /* 0x000000ffff117224 */ /* 0x000fc600078e00ff */
[----:B-1----:R-:W-:-:S04]  /*0940*/  VIMNMX R6, PT, PT, R13, R4, PT ;  /* 0x000000040d067248 */ /* 0x002fc80003fe0100 */
[----:B------:R-:W-:-:S13]  /*0950*/  ISETP.GE.AND P0, PT, R6, 0x1, PT ;  /* 0x000000010600780c */ /* 0x000fda0003f06270 */
[----:B------:R-:W-:Y:S05]  /*0960*/  @!P0 BRA `(.L_x_74) ;  /* 0x0000000000708947 */ /* 0x000fea0003800000 */
[----:B------:R-:W0:Y:S01]  /*0970*/  LDC.64 R6, c[0x0][0x390] ;  /* 0x0000e400ff067b82 */ /* 0x000e220000000a00 */
[----:B------:R-:W-:Y:S02]  /*0980*/  IMAD.MOV.U32 R15, RZ, RZ, RZ ;  /* 0x000000ffff0f7224 */ /* 0x000fe400078e00ff */
[----:B------:R-:W-:Y:S02]  /*0990*/  IMAD.MOV.U32 R17, RZ, RZ, RZ ;  /* 0x000000ffff117224 */ /* 0x000fe400078e00ff */
[----:B------:R-:W-:-:S03]  /*09a0*/  IMAD.MOV.U32 R12, RZ, RZ, RZ ;  /* 0x000000ffff0c7224 */ /* 0x000fc600078e00ff */
[----:B----4-:R-:W1:Y:S08]  /*09b0*/  LDC.64 R8, c[0x0][0x3a0] ;  /* 0x0000e800ff087b82 */ /* 0x010e700000000a00 */
[----:B------:R-:W2:Y:S01]  /*09c0*/  LDC.64 R10, c[0x0][0x380] ;  /* 0x0000e000ff0a7b82 */ /* 0x000ea20000000a00 */
[----:B0-----:R-:W-:-:S04]  /*09d0*/  IMAD.WIDE R6, R19, 0x4, R6 ;  /* 0x0000000413067825 */ /* 0x001fc800078e0206 */
[----:B-1----:R-:W-:-:S04]  /*09e0*/  IMAD.WIDE R8, R3, 0x4, R8 ;  /* 0x0000000403087825 */ /* 0x002fc800078e0208 */
[----:B--2---:R-:W-:-:S07]  /*09f0*/  IMAD.WIDE R10, R0, 0x4, R10 ;  /* 0x00000004000a7825 */ /* 0x004fce00078e020a */
.L_x_75:
[----:B------:R-:W-:-:S04]  /*0a00*/  IMAD.WIDE.U32 R20, R12, 0x4, R10 ;  /* 0x000000040c147825 */ /* 0x000fc800078e000a */
[----:B------:R-:W-:Y:S02]  /*0a10*/  IMAD.WIDE.U32 R18, R17, 0x4, R6 ;  /* 0x0000000411127825 */ /* 0x000fe400078e0006 */
[----:B------:R-:W2:Y:S04]  /*0a20*/  LDG.E R20, desc[UR6][R20.64] ;  /* 0x0000000614147981 */ /* 0x000ea8000c1e1900 */
[----:B------:R-:W2:Y:S01]  /*0a30*/  LDG.E R19, desc[UR6][R18.64] ;  /* 0x0000000612137981 */ /* 0x000ea2000c1e1900 */
[----:B------:R-:W-:Y:S01]  /*0a40*/  IMAD.WIDE.U32 R22, R15, 0x4, R8 ;  /* 0x000000040f167825 */ /* 0x000fe200078e0008 */
[----:B------:R-:W-:-:S03]  /*0a50*/  IADD3 R25, PT, PT, R17, 0x1, RZ ;  /* 0x0000000111197810 */ /* 0x000fc60007ffe0ff */
[----:B------:R-:W-:Y:S02]  /*0a60*/  VIADD R14, R12, 0x1 ;  /* 0x000000010c0e7836 */ /* 0x000fe40000000000 */
[----:B------:R-:W-:Y:S01]  /*0a70*/  VIADD R15, R15, 0x1 ;  /* 0x000000010f0f7836 */ /* 0x000fe20000000000 */
[CC--:B--2---:R-:W-:Y:S02]  /*0a80*/  ISETP.GE.AND P0, PT, R20.reuse, R19.reuse, PT ;  /* 0x000000131400720c */ /* 0x0c4fe40003f06270 */
[CC--:B------:R-:W-:Y:S02]  /*0a90*/  ISETP.GE.AND P1, PT, R20.reuse, R19.reuse, PT ;  /* 0x000000131400720c */ /* 0x0c0fe40003f26270 */
[----:B------:R-:W-:-:S05]  /*0aa0*/  VIMNMX R27, PT, PT, R20, R19, PT ;  /* 0x00000013141b7248 */ /* 0x000fca0003fe0100 */
[----:B------:R0:W-:Y:S04]  /*0ab0*/  STG.E desc[UR6][R22.64], R27 ;  /* 0x0000001b16007986 */ /* 0x0001e8000c101906 */
[----:B------:R-:W-:Y:S02]  /*0ac0*/  @!P0 IMAD.MOV R25, RZ, RZ, R17 ;  /* 0x000000ffff198224 */ /* 0x000fe400078e0211 */
[----:B------:R-:W-:-:S03]  /*0ad0*/  @P1 IMAD.MOV R14, RZ, RZ, R12 ;  /* 0x000000ffff0e1224 */ /* 0x000fc600078e020c */
[----:B------:R-:W-:Y:S01]  /*0ae0*/  ISETP.GE.AND P0, PT, R25, R4, PT ;  /* 0x000000041900720c */ /* 0x000fe20003f06270 */
[----:B------:R-:W-:Y:S01]  /*0af0*/  IMAD.MOV.U32 R12, RZ, RZ, R14 ;  /* 0x000000ffff0c7224 */ /* 0x000fe200078e000e */
[----:B------:R-:W-:Y:S02]  /*0b00*/  ISETP.LT.AND P1, PT, R14, R13, PT ;  /* 0x0000000d0e00720c */ /* 0x000fe40003f21270 */
[----:B------:R-:W-:-:S11]  /*0b10*/  MOV R17, R25 ;  /* 0x0000001900117202 */ /* 0x000fd60000000f00 */
[----:B0-----:R-:W-:Y:S05]  /*0b20*/  @!P0 BRA P1, `(.L_x_75) ;  /* 0xfffffffc00b48947 */ /* 0x001fea000083ffff */
.L_x_74:
[----:B------:R-:W-:Y:S05]  /*0b30*/  BSYNC.RECONVERGENT B2 ;  /* 0x0000000000027941 */ /* 0x000fea0003800200 */
.L_x_73:
[----:B------:R-:W-:-:S13]  /*0b40*/  ISETP.NE.AND P0, PT, R12, R13, PT ;  /* 0x0000000d0c00720c */ /* 0x000fda0003f05270 */
[----:B------:R-:W-:Y:S05]  /*0b50*/  @!P0 BRA `(.L_x_76) ;  /* 0x0000000800388947 */ /* 0x000fea0003800000 */
[----:B------:R-:W-:-:S13]  /*0b60*/  ISETP.GE.AND P0, PT, R12, R13, PT ;  /* 0x0000000d0c00720c */ /* 0x000fda0003f06270 */
[----:B------:R-:W-:Y:S05]  /*0b70*/  @P0 EXIT ;  /* 0x000000000000094d */ /* 0x000fea0003800000 */
[----:B------:R-:W-:Y:S01]  /*0b80*/  IMAD.IADD R5, R0, 0x1, R12 ;  /* 0x0000000100057824 */ /* 0x000fe200078e020c */
[----:B------:R-:W-:Y:S03]  /*0b90*/  BSSY.RECONVERGENT B2, `(.L_x_77) ;  /* 0x000001f000027945 */ /* 0x000fe60003800200 */
[----:B------:R-:W-:Y:S02]  /*0ba0*/  IMAD.IADD R4, R2, 0x1, -R5 ;  /* 0x0000000102047824 */ /* 0x000fe400078e0a05 */
[----:B------:R-:W-:-:S03]  /*0bb0*/  IMAD.IADD R2, R5, 0x1, -R2 ;  /* 0x0000000105027824 */ /* 0x000fc600078e0a02 */
[----:B------:R-:W-:Y:S02]  /*0bc0*/  LOP3.LUT P1, R10, R4, 0x3, RZ, 0xc0, !PT ;  /* 0x00000003040a7812 */ /* 0x000fe4000782c0ff */
[----:B------:R-:W-:-:S11]  /*0bd0*/  ISETP.GT.U32.AND P0, PT, R2, -0x4, PT ;  /* 0xfffffffc0200780c */ /* 0x000fd60003f04070 */
[----:B------:R-:W-:Y:S05]  /*0be0*/  @!P1 BRA `(.L_x_78) ;  /* 0x0000000000649947 */ /* 0x000fea0003800000 */
[----:B------:R-:W0:Y:S01]  /*0bf0*/  LDC.64 R6, c[0x0][0x380] ;  /* 0x0000e000ff067b82 */ /* 0x000e220000000a00 */
[----:B------:R-:W4:Y:S01]  /*0c00*/  LDCU.64 UR4, c[0x0][0x3a0] ;  /* 0x00007400ff0477ac */ /* 0x000f220008000a00 */
[C---:B------:R-:W-:Y:S01]  /*0c10*/  IMAD.WIDE.U32 R4, R15.reuse, 0x4, RZ ;  /* 0x000000040f047825 */ /* 0x040fe200078e00ff */
[----:B------:R-:W-:-:S03]  /*0c20*/  IADD3 R15, PT, PT, R15, R10, RZ ;  /* 0x0000000a0f0f7210 */ /* 0x000fc60007ffe0ff */
[----:B------:R-:W-:Y:S02]  /*0c30*/  IMAD.MOV R2, RZ, RZ, -R10 ;  /* 0x000000ffff027224 */ /* 0x000fe400078e0a0a */
[----:B------:R-:W-:-:S03]  /*0c40*/  IMAD.WIDE R4, R3, 0x4, R4 ;  /* 0x0000000403047825 */ /* 0x000fc600078e0204 */
[----:B----4-:R-:W-:-:S04]  /*0c50*/  IADD3 R8, P1, PT, R4, UR4, RZ ;  /* 0x0000000404087c10 */ /* 0x010fc8000ff3e0ff */
[----:B------:R-:W-:Y:S01]  /*0c60*/  IADD3.X R11, PT, PT, R5, UR5, RZ, P1, !PT ;  /* 0x00000005050b7c10 */ /* 0x000fe20008ffe4ff */
[----:B0-----:R-:W-:-:S04]  /*0c70*/  IMAD.WIDE.U32 R6, R12, 0x4, R6 ;  /* 0x000000040c067825 */ /* 0x001fc800078e0006 */
[----:B------:R-:W-:Y:S02]  /*0c80*/  IMAD.IADD R12, R12, 0x1, R10 ;  /* 0x000000010c0c7824 */ /* 0x000fe400078e020a */
[----:B------:R-:W-:-:S04]  /*0c90*/  IMAD.WIDE R6, R0, 0x4, R6 ;  /* 0x0000000400067825 */ /* 0x000fc800078e0206 */
[----:B------:R-:W-:-:S07]  /*0ca0*/  IMAD.MOV.U32 R9, RZ, RZ, R7 ;  /* 0x000000ffff097224 */ /* 0x000fce00078e0007 */
.L_x_79:
[----:B0-----:R-:W-:Y:S02]  /*0cb0*/  IMAD.MOV.U32 R4, RZ, RZ, R6 ;  /* 0x000000ffff047224 */ /* 0x001fe400078e0006 */
[----:B------:R-:W-:-:S05]  /*0cc0*/  IMAD.MOV.U32 R5, RZ, RZ, R9 ;  /* 0x000000ffff057224 */ /* 0x000fca00078e0009 */
[----:B------:R0:W2:Y:S01]  /*0cd0*/  LDG.E R7, desc[UR6][R4.64] ;  /* 0x0000000604077981 */ /* 0x0000a2000c1e1900 */
[----:B------:R-:W-:Y:S01]  /*0ce0*/  VIADD R2, R2, 0x1 ;  /* 0x0000000102027836 */ /* 0x000fe20000000000 */
[----:B------:R-:W-:-:S04]  /*0cf0*/  IADD3 R6, P3, PT, R6, 0x4, RZ ;  /* 0x0000000406067810 */ /* 0x000fc80007f7e0ff */
[----:B------:R-:W-:Y:S01]  /*0d00*/  ISETP.NE.AND P1, PT, R2, RZ, PT ;  /* 0x000000ff0200720c */ /* 0x000fe20003f25270 */
[----:B------:R-:W-:Y:S01]  /*0d10*/  IMAD.X R9, RZ, RZ, R9, P3 ;  /* 0x000000ffff097224 */ /* 0x000fe200018e0609 */
[----:B0-----:R-:W-:Y:S01]  /*0d20*/  MOV R4, R8 ;  /* 0x0000000800047202 */ /* 0x001fe20000000f00 */
[----:B------:R-:W-:Y:S01]  /*0d30*/  IMAD.MOV.U32 R5, RZ, RZ, R11 ;  /* 0x000000ffff057224 */ /* 0x000fe200078e000b */
[----:B------:R-:W-:-:S05]  /*0d40*/  IADD3 R8, P2, PT, R8, 0x4, RZ ;  /* 0x0000000408087810 */ /* 0x000fca0007f5e0ff */
[----:B------:R-:W-:Y:S01]  /*0d50*/  IMAD.X R11, RZ, RZ, R11, P2 ;  /* 0x000000ffff0b7224 */ /* 0x000fe200010e060b */
[----:B--2---:R0:W-:Y:S03]  /*0d60*/  STG.E desc[UR6][R4.64], R7 ;  /* 0x0000000704007986 */ /* 0x0041e6000c101906 */
[----:B------:R-:W-:Y:S05]  /*0d70*/  @P1 BRA `(.L_x_79) ;  /* 0xfffffffc00cc1947 */ /* 0x000fea000383ffff */
.L_x_78:
[----:B------:R-:W-:Y:S05]  /*0d80*/  BSYNC.RECONVERGENT B2 ;  /* 0x0000000000027941 */ /* 0x000fea0003800200 */
.L_x_77:
[----:B------:R-:W-:Y:S05]  /*0d90*/  @P0 EXIT ;  /* 0x000000000000094d */ /* 0x000fea0003800000 */
[----:B0-----:R-:W0:Y:S01]  /*0da0*/  LDC.64 R6, c[0x0][0x380] ;  /* 0x0000e000ff067b82 */ /* 0x001e220000000a00 */
[----:B------:R-:W1:Y:S01]  /*0db0*/  LDCU.64 UR4, c[0x0][0x3a0] ;  /* 0x00007400ff0477ac */ /* 0x000e620008000a00 */
[----:B------:R-:W-:Y:S01]  /*0dc0*/  IMAD.WIDE.U32 R4, R15, 0x4, RZ ;  /* 0x000000040f047825 */ /* 0x000fe200078e00ff */
[----:B------:R-:W-:Y:S03]  /*0dd0*/  BSSY.RECONVERGENT B2, `(.L_x_80) ;  /* 0x000003c000027945 */ /* 0x000fe60003800200 */
[----:B------:R-:W-:-:S03]  /*0de0*/  IMAD.WIDE R2, R3, 0x4, R4 ;  /* 0x0000000403027825 */ /* 0x000fc600078e0204 */
[----:B-1----:R-:W-:-:S04]  /*0df0*/  IADD3 R2, P2, PT, R2, UR4, RZ ;  /* 0x0000000402027c10 */ /* 0x002fc8000ff5e0ff */
[----:B------:R-:W-:Y:S01]  /*0e00*/  IADD3 R2, P3, PT, R2, 0x8, RZ ;  /* 0x0000000802027810 */ /* 0x000fe20007f7e0ff */
[----:B0-----:R-:W-:Y:S01]  /*0e10*/  IMAD.WIDE R6, R0, 0x4, R6 ;  /* 0x0000000400067825 */ /* 0x001fe200078e0206 */
[----:B------:R-:W-:Y:S02]  /*0e20*/  IADD3 R0, PT, PT, R13, -R12, RZ ;  /* 0x8000000c0d007210 */ /* 0x000fe40007ffe0ff */
[----:B------:R-:W-:Y:S02]  /*0e30*/  IADD3.X R3, PT, PT, RZ, UR5, R3, P3, P2 ;  /* 0x00000005ff037c10 */ /* 0x000fe40009fe4403 */
[----:B------:R-:W-:Y:S02]  /*0e40*/  ISETP.GT.AND P1, PT, R0, 0xc, PT ;  /* 0x0000000c0000780c */ /* 0x000fe40003f24270 */
[----:B------:R-:W-:-:S05]  /*0e50*/  IADD3 R4, P0, PT, R6, 0x8, RZ ;  /* 0x0000000806047810 */ /* 0x000fca0007f1e0ff */
[----:B------:R-:W-:Y:S01]  /*0e60*/  IMAD.X R5, RZ, RZ, R7, P0 ;  /* 0x000000ffff057224 */ /* 0x000fe200000e0607 */
[----:B------:R-:W-:-:S05]  /*0e70*/  PLOP3.LUT P0, PT, PT, PT, PT, 0x80, 0x8 ;  /* 0x000000000008781c */ /* 0x000fca0003f0f070 */
[----:B------:R-:W-:Y:S08]  /*0e80*/  @!P1 BRA `(.L_x_81) ;  /* 0x0000000000c09947 */ /* 0x000ff00003800000 */
[----:B------:R-:W-:Y:S01]  /*0e90*/  PLOP3.LUT P0, PT, PT, PT, PT, 0x8, 0x80 ;  /* 0x000000000080781c */ /* 0x000fe20003f0e170 */
[----:B------:R-:W-:-:S12]  /*0ea0*/  VIADD R7, R13, 0xfffffff4 ;  /* 0xfffffff40d077836 */ /* 0x000fd80000000000 */
.L_x_82:
[----:B----4-:R-:W-:-:S05]  /*0eb0*/  IMAD.WIDE R8, R12, 0x4, R4 ;  /* 0x000000040c087825 */ /* 0x010fca00078e0204 */
[----:B------:R-:W2:Y:S04]  /*0ec0*/  LDG.E R15, desc[UR6][R8.64+-0x8] ;  /* 0xfffff806080f7981 */ /* 0x000ea8000c1e1900 */
[----:B--2---:R0:W-:Y:S04]  /*0ed0*/  STG.E desc[UR6][R2.64+-0x8], R15 ;  /* 0xfffff80f02007986 */ /* 0x0041e8000c101906 */
[----:B------:R-:W2:Y:S04]  /*0ee0*/  LDG.E R17, desc[UR6][R8.64+-0x4] ;  /* 0xfffffc0608117981 */ /* 0x000ea8000c1e1900 */
[----:B--2---:R1:W-:Y:S04]  /*0ef0*/  STG.E desc[UR6][R2.64+-0x4], R17 ;  /* 0xfffffc1102007986 */ /* 0x0043e8000c101906 */
[----:B------:R-:W2:Y:S01]  /*0f00*/  LDG.E R19, desc[UR6][R8.64] ;  /* 0x0000000608137981 */ /* 0x000ea2000c1e1900 */
[----:B------:R-:W-:-:S03]  /*0f10*/  VIADD R11, R12, 0x4 ;  /* 0x000000040c0b7836 */ /* 0x000fc60000000000 */
[----:B--2---:R2:W-:Y:S04]  /*0f20*/  STG.E desc[UR6][R2.64], R19 ;  /* 0x0000001302007986 */ /* 0x0045e8000c101906 */
[----:B------:R-:W3:Y:S01]  /*0f30*/  LDG.E R21, desc[UR6][R8.64+0x4] ;  /* 0x0000040608157981 */ /* 0x000ee2000c1e1900 */
[----:B------:R-:W-:-:S03]  /*0f40*/  IMAD.WIDE R10, R11, 0x4, R4 ;  /* 0x000000040b0a7825 */ /* 0x000fc600078e0204 */
[----:B---3--:R3:W-:Y:S04]  /*0f50*/  STG.E desc[UR6][R2.64+0x4], R21 ;  /* 0x0000041502007986 */ /* 0x0087e8000c101906 */
[----:B------:R-:W4:Y:S04]  /*0f60*/  LDG.E R23, desc[UR6][R10.64+-0x8] ;  /* 0xfffff8060a177981 */ /* 0x000f28000c1e1900 */
[----:B----4-:R4:W-:Y:S04]  /*0f70*/  STG.E desc[UR6][R2.64+0x8], R23 ;  /* 0x0000081702007986 */ /* 0x0109e8000c101906 */
[----:B0-----:R-:W5:Y:S04]  /*0f80*/  LDG.E R15, desc[UR6][R10.64+-0x4] ;  /* 0xfffffc060a0f7981 */ /* 0x001f68000c1e1900 */
[----:B-----5:R0:W-:Y:S04]  /*0f90*/  STG.E desc[UR6][R2.64+0xc], R15 ;  /* 0x00000c0f02007986 */ /* 0x0201e8000c101906 */
[----:B-1----:R-:W5:Y:S01]  /*0fa0*/  LDG.E R17, desc[UR6][R10.64] ;  /* 0x000000060a117981 */ /* 0x002f62000c1e1900 */
[----:B------:R-:W-:-:S03]  /*0fb0*/  VIADD R9, R12, 0x8 ;  /* 0x000000080c097836 */ /* 0x000fc60000000000 */
[----:B-----5:R1:W-:Y:S04]  /*0fc0*/  STG.E desc[UR6][R2.64+0x10], R17 ;  /* 0x0000101102007986 */ /* 0x0203e8000c101906 */
[----:B--2---:R-:W2:Y:S01]  /*0fd0*/  LDG.E R19, desc[UR6][R10.64+0x4] ;  /* 0x000004060a137981 */ /* 0x004ea2000c1e1900 */
[----:B------:R-:W-:-:S03]  /*0fe0*/  IMAD.WIDE R8, R9, 0x4, R4 ;  /* 0x0000000409087825 */ /* 0x000fc600078e0204 */
[----:B--2---:R2:W-:Y:S04]  /*0ff0*/  STG.E desc[UR6][R2.64+0x14], R19 ;  /* 0x0000141302007986 */ /* 0x0045e8000c101906 */
[----:B---3--:R-:W3:Y:S04]  /*1000*/  LDG.E R21, desc[UR6][R8.64+-0x8] ;  /* 0xfffff80608157981 */ /* 0x008ee8000c1e1900 */
[----:B---3--:R3:W-:Y:S04]  /*1010*/  STG.E desc[UR6][R2.64+0x18], R21 ;  /* 0x0000181502007986 */ /* 0x0087e8000c101906 */
[----:B----4-:R-:W4:Y:S04]  /*1020*/  LDG.E R23, desc[UR6][R8.64+-0x4] ;  /* 0xfffffc0608177981 */ /* 0x010f28000c1e1900 */
[----:B----4-:R4:W-:Y:S04]  /*1030*/  STG.E desc[UR6][R2.64+0x1c], R23 ;  /* 0x00001c1702007986 */ /* 0x0109e8000c101906 */
[----:B0-----:R-:W5:Y:S01]  /*1040*/  LDG.E R15, desc[UR6][R8.64] ;  /* 0x00000006080f7981 */ /* 0x001f62000c1e1900 */
[----:B------:R-:W-:-:S03]  /*1050*/  IADD3 R11, PT, PT, R12, 0xc, RZ ;  /* 0x0000000c0c0b7810 */ /* 0x000fc60007ffe0ff */
[----:B-----5:R0:W-:Y:S04]  /*1060*/  STG.E desc[UR6][R2.64+0x20], R15 ;  /* 0x0000200f02007986 */ /* 0x0201e8000c101906 */
[----:B-1----:R-:W5:Y:S01]  /*1070*/  LDG.E R17, desc[UR6][R8.64+0x4] ;  /* 0x0000040608117981 */ /* 0x002f62000c1e1900 */
[----:B------:R-:W-:-:S03]  /*1080*/  IMAD.WIDE R10, R11, 0x4, R4 ;  /* 0x000000040b0a7825 */ /* 0x000fc600078e0204 */
[----:B-----5:R-:W-:Y:S04]  /*1090*/  STG.E desc[UR6][R2.64+0x24], R17 ;  /* 0x0000241102007986 */ /* 0x020fe8000c101906 */
[----:B--2---:R-:W2:Y:S04]  /*10a0*/  LDG.E R19, desc[UR6][R10.64+-0x8] ;  /* 0xfffff8060a137981 */ /* 0x004ea8000c1e1900 */
[----:B--2---:R-:W-:Y:S04]  /*10b0*/  STG.E desc[UR6][R2.64+0x28], R19 ;  /* 0x0000281302007986 */ /* 0x004fe8000c101906 */
[----:B---3--:R-:W2:Y:S04]  /*10c0*/  LDG.E R21, desc[UR6][R10.64+-0x4] ;  /* 0xfffffc060a157981 */ /* 0x008ea8000c1e1900 */
[----:B--2---:R-:W-:Y:S04]  /*10d0*/  STG.E desc[UR6][R2.64+0x2c], R21 ;  /* 0x00002c1502007986 */ /* 0x004fe8000c101906 */
[----:B----4-:R-:W2:Y:S01]  /*10e0*/  LDG.E R23, desc[UR6][R10.64] ;  /* 0x000000060a177981 */ /* 0x010ea2000c1e1900 */
[----:B------:R-:W-:-:S05]  /*10f0*/  VIADD R12, R12, 0x10 ;  /* 0x000000100c0c7836 */ /* 0x000fca0000000000 */
[----:B------:R-:W-:Y:S01]  /*1100*/  ISETP.GE.AND P1, PT, R12, R7, PT ;  /* 0x000000070c00720c */ /* 0x000fe20003f26270 */
[----:B--2---:R-:W-:Y:S04]  /*1110*/  STG.E desc[UR6][R2.64+0x30], R23 ;  /* 0x0000301702007986 */ /* 0x004fe8000c101906 */
[----:B0-----:R-:W2:Y:S01]  /*1120*/  LDG.E R15, desc[UR6][R10.64+0x4] ;  /* 0x000004060a0f7981 */ /* 0x001ea2000c1e1900 */
[----:B------:R-:W-:-:S05]  /*1130*/  IADD3 R0, P2, PT, R2, 0x40, RZ ;  /* 0x0000004002007810 */ /* 0x000fca0007f5e0ff */
[----:B------:R-:W-:Y:S01]  /*1140*/  IMAD.X R9, RZ, RZ, R3, P2 ;  /* 0x000000ffff097224 */ /* 0x000fe200010e0603 */
[----:B--2---:R0:W-:Y:S02]  /*1150*/  STG.E desc[UR6][R2.64+0x34], R15 ;  /* 0x0000340f02007986 */ /* 0x0041e4000c101906 */
[----:B0-----:R-:W-:Y:S02]  /*1160*/  IMAD.MOV.U32 R2, RZ, RZ, R0 ;  /* 0x000000ffff027224 */ /* 0x001fe400078e0000 */
[----:B------:R-:W-:Y:S01]  /*1170*/  IMAD.MOV.U32 R3, RZ, RZ, R9 ;  /* 0x000000ffff037224 */ /* 0x000fe200078e0009 */
[----:B------:R-:W-:Y:S06]  /*1180*/  @!P1 BRA `(.L_x_82) ;  /* 0xfffffffc00489947 */ /* 0x000fec000383ffff */
.L_x_81:
[----:B------:R-:W-:Y:S05]  /*1190*/  BSYNC.RECONVERGENT B2 ;  /* 0x0000000000027941 */ /* 0x000fea0003800200 */
.L_x_80:
[----:B------:R-:W-:Y:S01]  /*11a0*/  IADD3 R0, PT, PT, R13, -R12, RZ ;  /* 0x8000000c0d007210 */ /* 0x000fe20007ffe0ff */
[----:B------:R-:W-:Y:S03]  /*11b0*/  BSSY.RECONVERGENT B2, `(.L_x_83) ;  /* 0x000001c000027945 */ /* 0x000fe60003800200 */
[----:B------:R-:W-:-:S13]  /*11c0*/  ISETP.GT.AND P1, PT, R0, 0x4, PT ;  /* 0x000000040000780c */ /* 0x000fda0003f24270 */
[----:B------:R-:W-:Y:S05]  /*11d0*/  @!P1 BRA `(.L_x_84) ;  /* 0x0000000000649947 */ /* 0x000fea0003800000 */
[----:B------:R-:W-:-:S05]  /*11e0*/  IMAD.WIDE R6, R12, 0x4, R4 ;  /* 0x000000040c067825 */ /* 0x000fca00078e0204 */
[----:B------:R-:W2:Y:S04]  /*11f0*/  LDG.E R11, desc[UR6][R6.64+-0x8] ;  /* 0xfffff806060b7981 */ /* 0x000ea8000c1e1900 */
[----:B--2---:R0:W-:Y:S04]  /*1200*/  STG.E desc[UR6][R2.64+-0x8], R11 ;  /* 0xfffff80b02007986 */ /* 0x0041e8000c101906 */
[----:B------:R-:W2:Y:S04]  /*1210*/  LDG.E R15, desc[UR6][R6.64+-0x4] ;  /* 0xfffffc06060f7981 */ /* 0x000ea8000c1e1900 */
[----:B--2---:R1:W-:Y:S04]  /*1220*/  STG.E desc[UR6][R2.64+-0x4], R15 ;  /* 0xfffffc0f02007986 */ /* 0x0043e8000c101906 */
[----:B------:R-:W2:Y:S01]  /*1230*/  LDG.E R17, desc[UR6][R6.64] ;  /* 0x0000000606117981 */ /* 0x000ea2000c1e1900 */
[----:B----4-:R-:W-:-:S03]  /*1240*/  VIADD R9, R12, 0x4 ;  /* 0x000000040c097836 */ /* 0x010fc60000000000 */
[----:B--2---:R2:W-:Y:S04]  /*1250*/  STG.E desc[UR6][R2.64], R17 ;  /* 0x0000001102007986 */ /* 0x0045e8000c101906 */
[----:B------:R-:W3:Y:S01]  /*1260*/  LDG.E R19, desc[UR6][R6.64+0x4] ;  /* 0x0000040606137981 */ /* 0x000ee2000c1e1900 */
[----:B------:R-:W-:-:S03]  /*1270*/  IMAD.WIDE R8, R9, 0x4, R4 ;  /* 0x0000000409087825 */ /* 0x000fc600078e0204 */
[----:B---3--:R-:W-:Y:S04]  /*1280*/  STG.E desc[UR6][R2.64+0x4], R19 ;  /* 0x0000041302007986 */ /* 0x008fe8000c101906 */
[----:B------:R-:W3:Y:S04]  /*1290*/  LDG.E R21, desc[UR6][R8.64+-0x8] ;  /* 0xfffff80608157981 */ /* 0x000ee8000c1e1900 */
[----:B---3--:R-:W-:Y:S04]  /*12a0*/  STG.E desc[UR6][R2.64+0x8], R21 ;  /* 0x0000081502007986 */ /* 0x008fe8000c101906 */
[----:B0-----:R-:W3:Y:S04]  /*12b0*/  LDG.E R11, desc[UR6][R8.64+-0x4] ;  /* 0xfffffc06080b7981 */ /* 0x001ee8000c1e1900 */
[----:B---3--:R-:W-:Y:S04]  /*12c0*/  STG.E desc[UR6][R2.64+0xc], R11 ;  /* 0x00000c0b02007986 */ /* 0x008fe8000c101906 */
[----:B-1----:R-:W3:Y:S01]  /*12d0*/  LDG.E R15, desc[UR6][R8.64] ;  /* 0x00000006080f7981 */ /* 0x002ee2000c1e1900 */
[----:B------:R-:W-:-:S03]  /*12e0*/  IADD3 R0, P1, PT, R2, 0x20, RZ ;  /* 0x0000002002007810 */ /* 0x000fc60007f3e0ff */
[----:B---3--:R-:W-:Y:S04]  /*12f0*/  STG.E desc[UR6][R2.64+0x10], R15 ;  /* 0x0000100f02007986 */ /* 0x008fe8000c101906 */
[----:B--2---:R-:W2:Y:S01]  /*1300*/  LDG.E R17, desc[UR6][R8.64+0x4] ;  /* 0x0000040608117981 */ /* 0x004ea2000c1e1900 */
[----:B------:R-:W-:Y:S01]  /*1310*/  IMAD.X R7, RZ, RZ, R3, P1 ;  /* 0x000000ffff077224 */ /* 0x000fe200008e0603 */
[----:B------:R-:W-:Y:S01]  /*1320*/  PLOP3.LUT P0, PT, PT, PT, PT, 0x8, 0x80 ;  /* 0x000000000080781c */ /* 0x000fe20003f0e170 */
[----:B------:R-:W-:Y:S01]  /*1330*/  VIADD R12, R12, 0x8 ;  /* 0x000000080c0c7836 */ /* 0x000fe20000000000 */
[----:B--2---:R0:W-:Y:S02]  /*1340*/  STG.E desc[UR6][R2.64+0x14], R17 ;  /* 0x0000141102007986 */ /* 0x0041e4000c101906 */
[----:B0-----:R-:W-:Y:S01]  /*1350*/  IMAD.MOV.U32 R2, RZ, RZ, R0 ;  /* 0x000000ffff027224 */ /* 0x001fe200078e0000 */
[----:B------:R-:W-:-:S08]  /*1360*/  MOV R3, R7 ;  /* 0x0000000700037202 */ /* 0x000fd00000000f00 */
.L_x_84:
[----:B------:R-:W-:Y:S05]  /*1370*/  BSYNC.RECONVERGENT B2 ;  /* 0x0000000000027941 */ /* 0x000fea0003800200 */
.L_x_83:
[----:B------:R-:W-:-:S13]  /*1380*/  ISETP.LT.OR P0, PT, R12, R13, P0 ;  /* 0x0000000d0c00720c */ /* 0x000fda0000701670 */
[----:B------:R-:W-:Y:S05]  /*1390*/  @!P0 EXIT ;  /* 0x000000000000894d */ /* 0x000fea0003800000 */
[----:B------:R-:W-:-:S05]  /*13a0*/  IMAD.WIDE R4, R12, 0x4, R4 ;  /* 0x000000040c047825 */ /* 0x000fca00078e0204 */
[----:B------:R-:W2:Y:S04]  /*13b0*/  LDG.E R7, desc[UR6][R4.64+-0x8] ;  /* 0xfffff80604077981 */ /* 0x000ea8000c1e1900 */
[----:B--2---:R-:W-:Y:S04]  /*13c0*/  STG.E desc[UR6][R2.64+-0x8], R7 ;  /* 0xfffff80702007986 */ /* 0x004fe8000c101906 */
[----:B----4-:R-:W2:Y:S04]  /*13d0*/  LDG.E R9, desc[UR6][R4.64+-0x4] ;  /* 0xfffffc0604097981 */ /* 0x010ea8000c1e1900 */
[----:B--2---:R-:W-:Y:S04]  /*13e0*/  STG.E desc[UR6][R2.64+-0x4], R9 ;  /* 0xfffffc0902007986 */ /* 0x004fe8000c101906 */
[----:B------:R-:W2:Y:S04]  /*13f0*/  LDG.E R11, desc[UR6][R4.64] ;  /* 0x00000006040b7981 */ /* 0x000ea8000c1e1900 */
[----:B--2---:R-:W-:Y:S04]  /*1400*/  STG.E desc[UR6][R2.64], R11 ;  /* 0x0000000b02007986 */ /* 0x004fe8000c101906 */
[----:B------:R-:W2:Y:S04]  /*1410*/  LDG.E R13, desc[UR6][R4.64+0x4] ;  /* 0x00000406040d7981 */ /* 0x000ea8000c1e1900 */
[----:B--2---:R-:W-:Y:S01]  /*1420*/  STG.E desc[UR6][R2.64+0x4], R13 ;  /* 0x0000040d02007986 */ /* 0x004fe2000c101906 */
[----:B------:R-:W-:Y:S05]  /*1430*/  EXIT ;  /* 0x000000000000794d */ /* 0x000fea0003800000 */
.L_x_76:
[----:B------:R-:W-:-:S13]  /*1440*/  ISETP.GE.AND P0, PT, R17, R4, PT ;  /* 0x000000041100720c */ /* 0x000fda0003f06270 */
[----:B------:R-:W-:Y:S05]  /*1450*/  @P0 EXIT ;  /* 0x000000000000094d */ /* 0x000fea0003800000 */
[----:B------:R-:W-:Y:S01]  /*1460*/  IMAD.IADD R6, R5, 0x1, R0 ;  /* 0x0000000105067824 */ /* 0x000fe200078e0200 */
[CCC-:B------:R-:W-:Y:S01]  /*1470*/  IADD3 R5, PT, PT, R2.reuse, R3.reuse, R17.reuse ;  /* 0x0000000302057210 */ /* 0x1c0fe20007ffe011 */
[----:B------:R-:W-:Y:S01]  /*1480*/  IMAD.IADD R2, R2, 0x1, R17 ;  /* 0x0000000102027824 */ /* 0x000fe200078e0211 */
[----:B------:R-:W-:Y:S03]  /*1490*/  BSSY.RECONVERGENT B2, `(.L_x_85) ;  /* 0x000001c000027945 */ /* 0x000fe60003800200 */
[----:B------:R-:W-:Y:S01]  /*14a0*/  IMAD.IADD R5, R6, 0x1, -R5 ;  /* 0x0000000106057824 */ /* 0x000fe200078e0a05 */
[----:B------:R-:W-:-:S04]  /*14b0*/  IADD3 R2, PT, PT, R2, R3, -R6 ;  /* 0x0000000302027210 */ /* 0x000fc80007ffe806 */
[----:B------:R-:W-:Y:S02]  /*14c0*/  LOP3.LUT P1, R12, R5, 0x3, RZ, 0xc0, !PT ;  /* 0x00000003050c7812 */ /* 0x000fe4000782c0ff */
[----:B------:R-:W-:-:S11]  /*14d0*/  ISETP.GT.U32.AND P0, PT, R2, -0x4, PT ;  /* 0xfffffffc0200780c */ /* 0x000fd60003f04070 */
[----:B------:R-:W-:Y:S05]  /*14e0*/  @!P1 BRA `(.L_x_86) ;  /* 0x0000000000589947 */ /* 0x000fea0003800000 */
[----:B------:R-:W0:Y:S01]  /*14f0*/  LDCU.64 UR4, c[0x0][0x390] ;  /* 0x00007200ff0477ac */ /* 0x000e220008000a00 */
[----:B------:R-:W-:Y:S01]  /*1500*/  IMAD.WIDE R6, R3, 0x4, RZ ;  /* 0x0000000403067825 */ /* 0x000fe200078e02ff */
[----:B------:R-:W-:Y:S01]  /*1510*/  IADD3 R2, PT, PT, -R12, RZ, RZ ;  /* 0x000000ff0c027210 */ /* 0x000fe20007ffe1ff */
[----:B------:R-:W1:Y:S02]  /*1520*/  LDCU.64 UR8, c[0x0][0x3a0] ;  /* 0x00007400ff0877ac */ /* 0x000e640008000a00 */
[----:B------:R-:W-:-:S04]  /*1530*/  IMAD.WIDE R10, R0, 0x4, RZ ;  /* 0x00000004000a7825 */ /* 0x000fc800078e02ff */
[----:B----4-:R-:W-:-:S04]  /*1540*/  IMAD.WIDE.U32 R8, R15, 0x4, R6 ;  /* 0x000000040f087825 */ /* 0x010fc800078e0006 */
[----:B------:R-:W-:Y:S01]  /*1550*/  IMAD.IADD R15, R15, 0x1, R12 ;  /* 0x000000010f0f7824 */ /* 0x000fe200078e020c */
[----:B0-----:R-:W-:Y:S02]  /*1560*/  IADD3 R6, P2, P3, -R10, UR4, R6 ;  /* 0x000000040a067c10 */ /* 0x001fe4000fb5e106 */
[----:B-1----:R-:W-:Y:S02]  /*1570*/  IADD3 R10, P1, PT, R8, UR8, RZ ;  /* 0x00000008080a7c10 */ /* 0x002fe4000ff3e0ff */
[----:B------:R-:W-:Y:S02]  /*1580*/  IADD3.X R7, PT, PT, ~R11, UR5, R7, P2, P3 ;  /* 0x000000050b077c10 */ /* 0x000fe400097e6507 */
[----:B------:R-:W-:-:S09]  /*1590*/  IADD3.X R11, PT, PT, R9, UR9, RZ, P1, !PT ;  /* 0x00000009090b7c10 */ /* 0x000fd20008ffe4ff */
.L_x_87:
[----:B0-----:R-:W-:-:S05]  /*15a0*/  IMAD.WIDE R8, R17, 0x4, R6 ;  /* 0x0000000411087825 */ /* 0x001fca00078e0206 */
[----:B------:R0:W2:Y:S01]  /*15b0*/  LDG.E R5, desc[UR6][R8.64] ;  /* 0x0000000608057981 */ /* 0x0000a2000c1e1900 */
[----:B------:R-:W-:Y:S02]  /*15c0*/  VIADD R2, R2, 0x1 ;  /* 0x0000000102027836 */ /* 0x000fe40000000000 */
[----:B------:R-:W-:-:S03]  /*15d0*/  VIADD R17, R17, 0x1 ;  /* 0x0000000111117836 */ /* 0x000fc60000000000 */
[----:B------:R-:W-:Y:S01]  /*15e0*/  ISETP.NE.AND P1, PT, R2, RZ, PT ;  /* 0x000000ff0200720c */ /* 0x000fe20003f25270 */
[----:B0-----:R-:W-:Y:S01]  /*15f0*/  IMAD.MOV.U32 R8, RZ, RZ, R10 ;  /* 0x000000ffff087224 */ /* 0x001fe200078e000a */
[----:B------:R-:W-:Y:S01]  /*1600*/  IADD3 R10, P2, PT, R10, 0x4, RZ ;  /* 0x000000040a0a7810 */ /* 0x000fe20007f5e0ff */
[----:B------:R-:W-:-:S03]  /*1610*/  IMAD.MOV.U32 R9, RZ, RZ, R11 ;  /* 0x000000ffff097224 */ /* 0x000fc600078e000b */
[----:B------:R-:W-:Y:S02]  /*1620*/  IADD3.X R11, PT, PT, RZ, R11, RZ, P2, !PT ;  /* 0x0000000bff0b7210 */ /* 0x000fe400017fe4ff */
[----:B--2---:R0:W-:Y:S05]  /*1630*/  STG.E desc[UR6][R8.64], R5 ;  /* 0x0000000508007986 */ /* 0x0041ea000c101906 */
[----:B------:R-:W-:Y:S05]  /*1640*/  @P1 BRA `(.L_x_87) ;  /* 0xfffffffc00d41947 */ /* 0x000fea000383ffff */
.L_x_86:
[----:B------:R-:W-:Y:S05]  /*1650*/  BSYNC.RECONVERGENT B2 ;  /* 0x0000000000027941 */ /* 0x000fea0003800200 */
.L_x_85:
[----:B------:R-:W-:Y:S05]  /*1660*/  @P0 EXIT ;  /* 0x000000000000094d */ /* 0x000fea0003800000 */
[----:B------:R-:W1:Y:S01]  /*1670*/  LDCU.64 UR4, c[0x0][0x390] ;  /* 0x00007200ff0477ac */ /* 0x000e620008000a00 */
[----:B------:R-:W-:Y:S01]  /*1680*/  IMAD.WIDE R6, R3, 0x4, RZ ;  /* 0x0000000403067825 */ /* 0x000fe200078e02ff */
[----:B------:R-:W-:Y:S01]  /*1690*/  BSSY.RECONVERGENT B2, `(.L_x_88) ;  /* 0x000003f000027945 */ /* 0x000fe20003800200 */
[----:B------:R-:W2:Y:S02]  /*16a0*/  LDCU.64 UR8, c[0x0][0x3a0] ;  /* 0x00007400ff0877ac */ /* 0x000ea40008000a00 */
[----:B0---4-:R-:W-:-:S04]  /*16b0*/  IMAD.WIDE R8, R0, 0x4, RZ ;  /* 0x0000000400087825 */ /* 0x011fc800078e02ff */
[----:B------:R-:W-:-:S04]  /*16c0*/  IMAD.WIDE.U32 R2, R15, 0x4, R6 ;  /* 0x000000040f027825 */ /* 0x000fc800078e0006 */
[----:B------:R-:W-:Y:S01]  /*16d0*/  IMAD.IADD R0, R4, 0x1, -R17 ;  /* 0x0000000104007824 */ /* 0x000fe200078e0a11 */
[----:B-1----:R-:W-:-:S04]  /*16e0*/  IADD3 R6, P1, P2, -R8, UR4, R6 ;  /* 0x0000000408067c10 */ /* 0x002fc8000fa3e106 */
[----:B------:R-:W-:Y:S02]  /*16f0*/  IADD3.X R7, PT, PT, ~R9, UR5, R7, P1, P2 ;  /* 0x0000000509077c10 */ /* 0x000fe40008fe4507 */
[----:B------:R-:W-:Y:S02]  /*1700*/  ISETP.GT.AND P1, PT, R0, 0xc, PT ;  /* 0x0000000c0000780c */ /* 0x000fe40003f24270 */
[----:B--2---:R-:W-:Y:S02]  /*1710*/  IADD3 R2, P0, PT, R2, UR8, RZ ;  /* 0x0000000802027c10 */ /* 0x004fe4000ff1e0ff */
[----:B------:R-:W-:Y:S02]  /*1720*/  IADD3 R6, P2, PT, R6, 0x8, RZ ;  /* 0x0000000806067810 */ /* 0x000fe40007f5e0ff */
[----:B------:R-:W-:-:S03]  /*1730*/  IADD3 R2, P3, PT, R2, 0x8, RZ ;  /* 0x0000000802027810 */ /* 0x000fc60007f7e0ff */
[----:B------:R-:W-:Y:S01]  /*1740*/  IMAD.X R7, RZ, RZ, R7, P2 ;  /* 0x000000ffff077224 */ /* 0x000fe200010e0607 */
[----:B------:R-:W-:Y:S02]  /*1750*/  IADD3.X R3, PT, PT, RZ, UR9, R3, P3, P0 ;  /* 0x00000009ff037c10 */ /* 0x000fe40009fe0403 */
[----:B------:R-:W-:Y:S01]  /*1760*/  PLOP3.LUT P0, PT, PT, PT, PT, 0x80, 0x8 ;  /* 0x000000000008781c */ /* 0x000fe20003f0f070 */
[----:B------:R-:W-:-:S12]  /*1770*/  @!P1 BRA `(.L_x_89) ;  /* 0x0000000000c09947 */ /* 0x000fd80003800000 */
[----:B------:R-:W-:Y:S01]  /*1780*/  PLOP3.LUT P0, PT, PT, PT, PT, 0x8, 0x80 ;  /* 0x000000000080781c */ /* 0x000fe20003f0e170 */
[----:B------:R-:W-:-:S12]  /*1790*/  VIADD R0, R4, 0xfffffff4 ;  /* 0xfffffff404007836 */ /* 0x000fd80000000000 */
.L_x_90:
[----:B------:R-:W-:-:S05]  /*17a0*/  IMAD.WIDE R8, R17, 0x4, R6 ;  /* 0x0000000411087825 */ /* 0x000fca00078e0206 */
        /* <DEDUP_REMOVED lines=15> */
[----:B------:R-:W-:-:S03]  /*18a0*/  IADD3 R9, PT, PT, R17, 0x8, RZ ;  /* 0x0000000811097810 */ /* 0x000fc60007ffe0ff */
        /* <DEDUP_REMOVED lines=9> */
[----:B------:R-:W-:-:S03]  /*1940*/  VIADD R11, R17, 0xc ;  /* 0x0000000c110b7836 */ /* 0x000fc60000000000 */
        /* <DEDUP_REMOVED lines=10> */
[----:B------:R-:W-:Y:S02]  /*19f0*/  ISETP.GE.AND P1, PT, R17, R0, PT ;  /* 0x000000001100720c */ /* 0x000fe40003f26270 */
[----:B------:R-:W-:Y:S01]  /*1a00*/  IADD3 R8, P2, PT, R2, 0x40, RZ ;  /* 0x0000004002087810 */ /* 0x000fe20007f5e0ff */
[----:B--2---:R-:W-:Y:S04]  /*1a10*/  STG.E desc[UR6][R2.64+0x30], R21 ;  /* 0x0000301502007986 */ /* 0x004fe8000c101906 */
[----:B0-----:R-:W2:Y:S01]  /*1a20*/  LDG.E R5, desc[UR6][R10.64+0x4] ;  /* 0x000004060a057981 */ /* 0x001ea2000c1e1900 */
[----:B------:R-:W-:-:S03]  /*1a30*/  IMAD.X R9, RZ, RZ, R3, P2 ;  /* 0x000000ffff097224 */ /* 0x000fc600010e0603 */
[----:B--2---:R0:W-:Y:S02]  /*1a40*/  STG.E desc[UR6][R2.64+0x34], R5 ;  /* 0x0000340502007986 */ /* 0x0041e4000c101906 */
[----:B0-----:R-:W-:Y:S01]  /*1a50*/  IMAD.MOV.U32 R2, RZ, RZ, R8 ;  /* 0x000000ffff027224 */ /* 0x001fe200078e0008 */
[----:B------:R-:W-:Y:S01]  /*1a60*/  MOV R3, R9 ;  /* 0x0000000900037202 */ /* 0x000fe20000000f00 */
[----:B------:R-:W-:Y:S06]  /*1a70*/  @!P1 BRA `(.L_x_90) ;  /* 0xfffffffc00489947 */ /* 0x000fec000383ffff */
.L_x_89:
[----:B------:R-:W-:Y:S05]  /*1a80*/  BSYNC.RECONVERGENT B2 ;  /* 0x0000000000027941 */ /* 0x000fea0003800200 */
.L_x_88:
[----:B------:R-:W-:Y:S01]  /*1a90*/  IMAD.IADD R0, R4, 0x1, -R17 ;  /* 0x0000000104007824 */ /* 0x000fe200078e0a11 */
[----:B------:R-:W-:Y:S04]  /*1aa0*/  BSSY.RECONVERGENT B2, `(.L_x_91) ;  /* 0x000001c000027945 */ /* 0x000fe80003800200 */
        /* <DEDUP_REMOVED lines=25> */
[----:B0-----:R-:W-:Y:S01]  /*1c40*/  MOV R2, R0 ;  /* 0x0000000000027202 */ /* 0x001fe20000000f00 */
[----:B------:R-:W-:-:S08]  /*1c50*/  IMAD.MOV.U32 R3, RZ, RZ, R9 ;  /* 0x000000ffff037224 */ /* 0x000fd000078e0009 */
.L_x_92:
[----:B------:R-:W-:Y:S05]  /*1c60*/  BSYNC.RECONVERGENT B2 ;  /* 0x0000000000027941 */ /* 0x000fea0003800200 */
.L_x_91:
[----:B------:R-:W-:-:S13]  /*1c70*/  ISETP.LT.OR P0, PT, R17, R4, P0 ;  /* 0x000000041100720c */ /* 0x000fda0000701670 */
[----:B------:R-:W-:Y:S05]  /*1c80*/  @!P0 EXIT ;  /* 0x000000000000894d */ /* 0x000fea0003800000 */
[----:B------:R-:W-:-:S05]  /*1c90*/  IMAD.WIDE R6, R17, 0x4, R6 ;  /* 0x0000000411067825 */ /* 0x000fca00078e0206 */
[----:B------:R-:W2:Y:S04]  /*1ca0*/  LDG.E R5, desc[UR6][R6.64+-0x8] ;  /* 0xfffff80606057981 */ /* 0x000ea8000c1e1900 */
[----:B--2---:R-:W-:Y:S04]  /*1cb0*/  STG.E desc[UR6][R2.64+-0x8], R5 ;  /* 0xfffff80502007986 */ /* 0x004fe8000c101906 */
[----:B------:R-:W2:Y:S04]  /*1cc0*/  LDG.E R9, desc[UR6][R6.64+-0x4] ;  /* 0xfffffc0606097981 */ /* 0x000ea8000c1e1900 */
[----:B--2---:R-:W-:Y:S04]  /*1cd0*/  STG.E desc[UR6][R2.64+-0x4], R9 ;  /* 0xfffffc0902007986 */ /* 0x004fe8000c101906 */
[----:B------:R-:W2:Y:S04]  /*1ce0*/  LDG.E R11, desc[UR6][R6.64] ;  /* 0x00000006060b7981 */ /* 0x000ea8000c1e1900 */
[----:B--2---:R-:W-:Y:S04]  /*1cf0*/  STG.E desc[UR6][R2.64], R11 ;  /* 0x0000000b02007986 */ /* 0x004fe8000c101906 */
[----:B------:R-:W2:Y:S04]  /*1d00*/  LDG.E R13, desc[UR6][R6.64+0x4] ;  /* 0x00000406060d7981 */ /* 0x000ea8000c1e1900 */
[----:B--2---:R-:W-:Y:S01]  /*1d10*/  STG.E desc[UR6][R2.64+0x4], R13 ;  /* 0x0000040d02007986 */ /* 0x004fe2000c101906 */
[----:B------:R-:W-:Y:S05]  /*1d20*/  EXIT ;  /* 0x000000000000794d */ /* 0x000fea0003800000 */
        .weak           $__internal_1_$__cuda_sm3x_div_rn_noftz_f32_slowpath
        .type           $__internal_1_$__cuda_sm3x_div_rn_noftz_f32_slowpath,@function
        .size           $__internal_1_$__cuda_sm3x_div_rn_noftz_f32_slowpath,(.L_x_103 - $__internal_1_$__cuda_sm3x_div_rn_noftz_f32_slowpath)
$__internal_1_$__cuda_sm3x_div_rn_noftz_f32_slowpath:
[----:B------:R-:W-:Y:S01]  /*1d30*/  SHF.R.U32.HI R6, RZ, 0x17, R3 ;  /* 0x00000017ff067819 */ /* 0x000fe20000011603 */
[--C-:B------:R-:W-:Y:S01]  /*1d40*/  IMAD.MOV.U32 R7, RZ, RZ, R0.reuse ;  /* 0x000000ffff077224 */ /* 0x100fe200078e0000 */
[----:B------:R-:W-:Y:S02]  /*1d50*/  SHF.R.U32.HI R5, RZ, 0x17, R0 ;  /* 0x00000017ff057819 */ /* 0x000fe40000011600 */
[----:B------:R-:W-:Y:S02]  /*1d60*/  LOP3.LUT R6, R6, 0xff, RZ, 0xc0, !PT ;  /* 0x000000ff06067812 */ /* 0x000fe400078ec0ff */
[----:B------:R-:W-:Y:S02]  /*1d70*/  LOP3.LUT R5, R5, 0xff, RZ, 0xc0, !PT ;  /* 0x000000ff05057812 */ /* 0x000fe400078ec0ff */
[----:B------:R-:W-:Y:S01]  /*1d80*/  MOV R8, R3 ;  /* 0x0000000300087202 */ /* 0x000fe20000000f00 */
[----:B------:R-:W-:Y:S02]  /*1d90*/  VIADD R11, R6, 0xffffffff ;  /* 0xffffffff060b7836 */ /* 0x000fe40000000000 */
[----:B------:R-:W-:-:S03]  /*1da0*/  VIADD R10, R5, 0xffffffff ;  /* 0xffffffff050a7836 */ /* 0x000fc60000000000 */
        /* <DEDUP_REMOVED lines=25> */
[----:B------:R-:W-:-:S03]  /*1f40*/  @!P1 FFMA R8, R3, 1.84467440737095516160e+19, RZ ;  /* 0x5f80000003089823 */ /* 0x000fc600000000ff */
[----:B------:R-:W-:-:S07]  /*1f50*/  @!P1 IADD3 R9, PT, PT, R9, 0x40, RZ ;  /* 0x0000004009099810 */ /* 0x000fce0007ffe0ff */
.L_x_93:
[----:B------:R-:W-:Y:S01]  /*1f60*/  LEA R3, R6, 0xc0800000, 0x17 ;  /* 0xc080000006037811 */ /* 0x000fe200078eb8ff */
[----:B------:R-:W-:-:S04]  /*1f70*/  VIADD R5, R5, 0xffffff81 ;  /* 0xffffff8105057836 */ /* 0x000fc80000000000 */
[----:B------:R-:W-:Y:S01]  /*1f80*/  IMAD.IADD R3, R8, 0x1, -R3 ;  /* 0x0000000108037824 */ /* 0x000fe200078e0a03 */
[C---:B------:R-:W-:Y:S01]  /*1f90*/  IADD3 R6, PT, PT, R5.reuse, 0x7f, -R6 ;  /* 0x0000007f05067810 */ /* 0x040fe20007ffe806 */
[----:B------:R-:W-:Y:S02]  /*1fa0*/  IMAD R0, R5, -0x800000, R7 ;  /* 0xff80000005007824 */ /* 0x000fe400078e0207 */
[----:B------:R-:W0:Y:S01]  /*1fb0*/  MUFU.RCP R8, R3 ;  /* 0x0000000300087308 */ /* 0x000e220000001000 */
[----:B------:R-:W-:Y:S01]  /*1fc0*/  FADD.FTZ R11, -R3, -RZ ;  /* 0x800000ff030b7221 */ /* 0x000fe20000010100 */
[----:B------:R-:W-:-:S03]  /*1fd0*/  IMAD.IADD R6, R6, 0x1, R9 ;  /* 0x0000000106067824 */ /* 0x000fc600078e0209 */
        /* <DEDUP_REMOVED lines=8> */
[----:B------:R-:W-:-:S04]  /*2060*/  LOP3.LUT R3, R3, 0xff, RZ, 0xc0, !PT ;  /* 0x000000ff03037812 */ /* 0x000fc800078ec0ff */
[----:B------:R-:W-:-:S05]  /*2070*/  IADD3 R9, PT, PT, R3, R6, RZ ;  /* 0x0000000603097210 */ /* 0x000fca0007ffe0ff */
        /* <DEDUP_REMOVED lines=10> */
[CCC-:B------:R-:W-:Y:S01]  /*2120*/  FFMA.RZ R3, R10.reuse, R8.reuse, R7.reuse ;  /* 0x000000080a037223 */ /* 0x1c0fe2000000c007 */
[CCC-:B------:R-:W-:Y:S01]  /*2130*/  FFMA.RM R6, R10.reuse, R8.reuse, R7.reuse ;  /* 0x000000080a067223 */ /* 0x1c0fe20000004007 */
[C---:B------:R-:W-:Y:S02]  /*2140*/  ISETP.NE.AND P2, PT, R9.reuse, RZ, PT ;  /* 0x000000ff0900720c */ /* 0x040fe40003f45270 */
[----:B------:R-:W-:Y:S02]  /*2150*/  ISETP.NE.AND P1, PT, R9, RZ, PT ;  /* 0x000000ff0900720c */ /* 0x000fe40003f25270 */
[----:B------:R-:W-:Y:S01]  /*2160*/  LOP3.LUT R5, R3, 0x7fffff, RZ, 0xc0, !PT ;  /* 0x007fffff03057812 */ /* 0x000fe200078ec0ff */
[----:B------:R-:W-:Y:S01]  /*2170*/  FFMA.RP R3, R10, R8, R7 ;  /* 0x000000080a037223 */ /* 0x000fe20000008007 */
[----:B------:R-:W-:Y:S02]  /*2180*/  VIADD R8, R9, 0x20 ;  /* 0x0000002009087836 */ /* 0x000fe40000000000 */
[----:B------:R-:W-:Y:S01]  /*2190*/  LOP3.LUT R5, R5, 0x800000, RZ, 0xfc, !PT ;  /* 0x0080000005057812 */ /* 0x000fe200078efcff */
[----:B------:R-:W-:Y:S01]  /*21a0*/  IMAD.MOV R7, RZ, RZ, -R9 ;  /* 0x000000ffff077224 */ /* 0x000fe200078e0a09 */
[----:B------:R-:W-:-:S02]  /*21b0*/  FSETP.NEU.FTZ.AND P0, PT, R3, R6, PT ;  /* 0x000000060300720b */ /* 0x000fc40003f1d000 */
[----:B------:R-:W-:Y:S02]  /*21c0*/  SHF.L.U32 R8, R5, R8, RZ ;  /* 0x0000000805087219 */ /* 0x000fe400000006ff */
[----:B------:R-:W-:Y:S02]  /*21d0*/  SEL R6, R7, RZ, P2 ;  /* 0x000000ff07067207 */ /* 0x000fe40001000000 */
[----:B------:R-:W-:Y:S02]  /*21e0*/  ISETP.NE.AND P1, PT, R8, RZ, P1 ;  /* 0x000000ff0800720c */ /* 0x000fe40000f25270 */
[----:B------:R-:W-:Y:S02]  /*21f0*/  SHF.R.U32.HI R6, RZ, R6, R5 ;  /* 0x00000006ff067219 */ /* 0x000fe40000011605 */
[----:B------:R-:W-:Y:S02]  /*2200*/  PLOP3.LUT P0, PT, P0, P1, PT, 0xf8, 0x8f ;  /* 0x00000000008f781c */ /* 0x000fe40000703f70 */
[----:B------:R-:W-:-:S02]  /*2210*/  SHF.R.U32.HI R8, RZ, 0x1, R6 ;  /* 0x00000001ff087819 */ /* 0x000fc40000011606 */
[----:B------:R-:W-:-:S04]  /*2220*/  SEL R3, RZ, 0x1, !P0 ;  /* 0x00000001ff037807 */ /* 0x000fc80004000000 */
[----:B------:R-:W-:-:S04]  /*2230*/  LOP3.LUT R3, R3, 0x1, R8, 0xf8, !PT ;  /* 0x0000000103037812 */ /* 0x000fc800078ef808 */
[----:B------:R-:W-:-:S04]  /*2240*/  LOP3.LUT R3, R3, R6, RZ, 0xc0, !PT ;  /* 0x0000000603037212 */ /* 0x000fc800078ec0ff */
[----:B------:R-:W-:-:S04]  /*2250*/  IADD3 R3, PT, PT, R8, R3, RZ ;  /* 0x0000000308037210 */ /* 0x000fc80007ffe0ff */
[----:B------:R-:W-:Y:S01]  /*2260*/  LOP3.LUT R0, R3, R0, RZ, 0xfc, !PT ;  /* 0x0000000003007212 */ /* 0x000fe200078efcff */
[----:B------:R-:W-:Y:S06]  /*2270*/  BRA `(.L_x_100) ;  /* 0x0000000000347947 */ /* 0x000fec0003800000 */
.L_x_99:
[----:B------:R-:W-:-:S04]  /*2280*/  LOP3.LUT R0, R0, 0x80000000, RZ, 0xc0, !PT ;  /* 0x8000000000007812 */ /* 0x000fc800078ec0ff */
[----:B------:R-:W-:Y:S01]  /*2290*/  LOP3.LUT R0, R0, 0x7f800000, RZ, 0xfc, !PT ;  /* 0x7f80000000007812 */ /* 0x000fe200078efcff */
[----:B------:R-:W-:Y:S06]  /*22a0*/  BRA `(.L_x_100) ;  /* 0x0000000000287947 */ /* 0x000fec0003800000 */
.L_x_98:
[----:B------:R-:W-:Y:S01]  /*22b0*/  IMAD R0, R6, 0x800000, R0 ;  /* 0x0080000006007824 */ /* 0x000fe200078e0200 */
[----:B------:R-:W-:Y:S06]  /*22c0*/  BRA `(.L_x_100) ;  /* 0x0000000000207947 */ /* 0x000fec0003800000 */
.L_x_97:
[----:B------:R-:W-:-:S04]  /*22d0*/  LOP3.LUT R0, R8, 0x80000000, R7, 0x48, !PT ;  /* 0x8000000008007812 */ /* 0x000fc800078e4807 */
[----:B------:R-:W-:Y:S01]  /*22e0*/  LOP3.LUT R0, R0, 0x7f800000, RZ, 0xfc, !PT ;  /* 0x7f80000000007812 */ /* 0x000fe200078efcff */
[----:B------:R-:W-:Y:S06]  /*22f0*/  BRA `(.L_x_100) ;  /* 0x0000000000147947 */ /* 0x000fec0003800000 */
.L_x_96:
[----:B------:R-:W-:Y:S01]  /*2300*/  LOP3.LUT R0, R8, 0x80000000, R7, 0x48, !PT ;  /* 0x8000000008007812 */ /* 0x000fe200078e4807 */
[----:B------:R-:W-:Y:S06]  /*2310*/  BRA `(.L_x_100) ;  /* 0x00000000000c7947 */ /* 0x000fec0003800000 */
.L_x_95:
[----:B------:R-:W0:Y:S01]  /*2320*/  MUFU.RSQ R0, -QNAN ;  /* 0xffc0000000007908 */ /* 0x000e220000001400 */
[----:B------:R-:W-:Y:S05]  /*2330*/  BRA `(.L_x_100) ;  /* 0x0000000000047947 */ /* 0x000fea0003800000 */
.L_x_94:
[----:B------:R-:W-:-:S07]  /*2340*/  FADD.FTZ R0, R0, R3 ;  /* 0x0000000300007221 */ /* 0x000fce0000010000 */
.L_x_100:
[----:B------:R-:W-:-:S04]  /*2350*/  IMAD.MOV.U32 R5, RZ, RZ, 0x0 ;  /* 0x00000000ff057424 */ /* 0x000fc800078e00ff */
[----:B0-----:R-:W-:Y:S05]  /*2360*/  RET.REL.NODEC R4 `(_Z18merge_basic_kernelPiiS_iS_) ;  /* 0xffffffdc04247950 */ /* 0x001fea0003c3ffff */
.L_x_101:
        /* <DEDUP_REMOVED lines=9> */
.L_x_103:


//--------------------- .nv.shared._Z18merge_tiled_kernelPiiS_iS_i --------------------------
	.section	.nv.shared._Z18merge_tiled_kernelPiiS_iS_i,"aw",@nobits
	.sectionflags	@""
	.align	16
	.zero		1024


//--------------------- .nv.shared.reserved.0     --------------------------
	.section	.nv.shared.reserved.0,"aw",@nobits
	.weak		__nv_reservedSMEM_offset_0_alias
	.size		__nv_reservedSMEM_offset_0_alias, 0, 64
	.other		__nv_reservedSMEM_offset_0_alias,@"STO_CUDA_RESERVED_SHARED STV_DEFAULT"
__nv_reservedSMEM_offset_0_alias:
	.zero		0
	.zero		64


//--------------------- .nv.shared._Z18merge_basic_kernelPiiS_iS_ --------------------------
	.section	.nv.shared._Z18merge_basic_kernelPiiS_iS_,"aw",@nobits
	.sectionflags	@""
	.align	16
	.zero		1024


//--------------------- .nv.constant0._Z18merge_tiled_kernelPiiS_iS_i --------------------------
	.section	.nv.constant0._Z18merge_tiled_kernelPiiS_iS_i,"a",@progbits
	.sectionflags	@""
	.align	4
.nv.constant0._Z18merge_tiled_kernelPiiS_iS_i:
	.zero		940


//--------------------- .nv.constant0._Z18merge_basic_kernelPiiS_iS_ --------------------------
	.section	.nv.constant0._Z18merge_basic_kernelPiiS_iS_,"a",@progbits
	.sectionflags	@""
	.align	4
.nv.constant0._Z18merge_basic_kernelPiiS_iS_:
	.zero		936


//--------------------- SYMBOLS --------------------------

	.type		.nv.reservedSmem.offset0,@object
	.size		.nv.reservedSmem.offset0,0x4
	.type		.nv.reservedSmem.cap,@object
	.size		.nv.reservedSmem.cap,0x4
